//
// Generated by NVIDIA NVVM Compiler
//
// Compiler Build ID: CL-36424714
// Cuda compilation tools, release 13.0, V13.0.88
// Based on NVVM 20.0.0
//

.version 9.0
.target sm_100
.address_size 64

	// .globl	supertrend_batch_f32

.visible .entry supertrend_batch_f32(
	.param .u64 .ptr .align 1 supertrend_batch_f32_param_0,
	.param .u64 .ptr .align 1 supertrend_batch_f32_param_1,
	.param .u64 .ptr .align 1 supertrend_batch_f32_param_2,
	.param .u64 .ptr .align 1 supertrend_batch_f32_param_3,
	.param .u64 .ptr .align 1 supertrend_batch_f32_param_4,
	.param .u64 .ptr .align 1 supertrend_batch_f32_param_5,
	.param .u32 supertrend_batch_f32_param_6,
	.param .u32 supertrend_batch_f32_param_7,
	.param .u64 .ptr .align 1 supertrend_batch_f32_param_8,
	.param .u64 .ptr .align 1 supertrend_batch_f32_param_9
)
{
	.reg .pred 	%p<73>;
	.reg .b16 	%rs<15>;
	.reg .b32 	%r<123>;
	.reg .b32 	%f<112>;
	.reg .b64 	%rd<79>;

	ld.param.u64 	%rd24, [supertrend_batch_f32_param_0];
	ld.param.u64 	%rd25, [supertrend_batch_f32_param_1];
	ld.param.u64 	%rd26, [supertrend_batch_f32_param_2];
	ld.param.u64 	%rd19, [supertrend_batch_f32_param_3];
	ld.param.u64 	%rd20, [supertrend_batch_f32_param_4];
	ld.param.u64 	%rd21, [supertrend_batch_f32_param_5];
	ld.param.u32 	%r59, [supertrend_batch_f32_param_6];
	ld.param.u32 	%r60, [supertrend_batch_f32_param_7];
	ld.param.u64 	%rd22, [supertrend_batch_f32_param_8];
	ld.param.u64 	%rd23, [supertrend_batch_f32_param_9];
	cvta.to.global.u64 	%rd1, %rd26;
	cvta.to.global.u64 	%rd2, %rd25;
	cvta.to.global.u64 	%rd3, %rd24;
	mov.u32 	%r61, %ctaid.x;
	mov.u32 	%r62, %ntid.x;
	mov.u32 	%r1, %tid.x;
	mad.lo.s32 	%r2, %r61, %r62, %r1;
	setp.ge.s32 	%p12, %r2, %r60;
	@%p12 bra 	$L__BB0_58;
	cvta.to.global.u64 	%rd27, %rd19;
	cvta.to.global.u64 	%rd28, %rd21;
	cvta.to.global.u64 	%rd29, %rd20;
	cvta.to.global.u64 	%rd4, %rd22;
	cvta.to.global.u64 	%rd5, %rd23;
	mul.wide.s32 	%rd30, %r2, 4;
	add.s64 	%rd31, %rd27, %rd30;
	ld.global.nc.u32 	%r3, [%rd31];
	add.s64 	%rd32, %rd28, %rd30;
	ld.global.nc.u32 	%r4, [%rd32];
	add.s64 	%rd33, %rd29, %rd30;
	ld.global.nc.f32 	%f1, [%rd33];
	mul.lo.s32 	%r64, %r3, %r59;
	mul.lo.s32 	%r5, %r59, %r2;
	cvt.s64.s32 	%rd6, %r64;
	mul.wide.s32 	%rd34, %r5, 4;
	add.s64 	%rd7, %rd4, %rd34;
	add.s64 	%rd8, %rd5, %rd34;
	// begin inline asm
	activemask.b32 %r63;
	// end inline asm
	and.b32  	%r7, %r1, 31;
	brev.b32 	%r65, %r63;
	bfind.shiftamt.u32 	%r8, %r65;
	shfl.sync.down.b32	%r66|%p13, %r4, 16, 31, %r63;
	min.s32 	%r67, %r66, %r4;
	shfl.sync.down.b32	%r68|%p14, %r67, 8, 31, %r63;
	min.s32 	%r69, %r68, %r67;
	shfl.sync.down.b32	%r70|%p15, %r69, 4, 31, %r63;
	min.s32 	%r71, %r70, %r69;
	shfl.sync.down.b32	%r72|%p16, %r71, 2, 31, %r63;
	min.s32 	%r73, %r72, %r71;
	shfl.sync.down.b32	%r74|%p17, %r73, 1, 31, %r63;
	min.s32 	%r109, %r74, %r73;
	setp.lt.s32 	%p18, %r109, 1;
	@%p18 bra 	$L__BB0_13;
	and.b32  	%r10, %r109, 7;
	setp.lt.u32 	%p19, %r109, 8;
	mov.b32 	%r105, 0;
	@%p19 bra 	$L__BB0_5;
	and.b32  	%r105, %r109, 2147483640;
	neg.s32 	%r103, %r105;
	add.s64 	%rd36, %rd34, 16;
	add.s64 	%rd78, %rd4, %rd36;
	add.s64 	%rd77, %rd5, %rd36;
$L__BB0_4:
	.pragma "nounroll";
	mov.b32 	%r76, 2143289344;
	st.global.u32 	[%rd78+-16], %r76;
	st.global.u32 	[%rd77+-16], %r76;
	st.global.u32 	[%rd78+-12], %r76;
	st.global.u32 	[%rd77+-12], %r76;
	st.global.u32 	[%rd78+-8], %r76;
	st.global.u32 	[%rd77+-8], %r76;
	st.global.u32 	[%rd78+-4], %r76;
	st.global.u32 	[%rd77+-4], %r76;
	st.global.u32 	[%rd78], %r76;
	st.global.u32 	[%rd77], %r76;
	st.global.u32 	[%rd78+4], %r76;
	st.global.u32 	[%rd77+4], %r76;
	st.global.u32 	[%rd78+8], %r76;
	st.global.u32 	[%rd77+8], %r76;
	st.global.u32 	[%rd78+12], %r76;
	st.global.u32 	[%rd77+12], %r76;
	add.s32 	%r103, %r103, 8;
	add.s64 	%rd78, %rd78, 32;
	add.s64 	%rd77, %rd77, 32;
	setp.ne.s32 	%p20, %r103, 0;
	@%p20 bra 	$L__BB0_4;
$L__BB0_5:
	setp.eq.s32 	%p21, %r10, 0;
	@%p21 bra 	$L__BB0_13;
	and.b32  	%r16, %r109, 3;
	setp.lt.u32 	%p22, %r10, 4;
	@%p22 bra 	$L__BB0_8;
	mul.wide.u32 	%rd37, %r105, 4;
	add.s64 	%rd38, %rd7, %rd37;
	mov.b32 	%r77, 2143289344;
	st.global.u32 	[%rd38], %r77;
	add.s64 	%rd39, %rd8, %rd37;
	st.global.u32 	[%rd39], %r77;
	st.global.u32 	[%rd38+4], %r77;
	st.global.u32 	[%rd39+4], %r77;
	st.global.u32 	[%rd38+8], %r77;
	st.global.u32 	[%rd39+8], %r77;
	st.global.u32 	[%rd38+12], %r77;
	st.global.u32 	[%rd39+12], %r77;
	add.s32 	%r105, %r105, 4;
$L__BB0_8:
	setp.eq.s32 	%p23, %r16, 0;
	@%p23 bra 	$L__BB0_13;
	setp.eq.s32 	%p24, %r16, 1;
	@%p24 bra 	$L__BB0_11;
	mul.wide.u32 	%rd40, %r105, 4;
	add.s64 	%rd41, %rd7, %rd40;
	mov.b32 	%r78, 2143289344;
	st.global.u32 	[%rd41], %r78;
	add.s64 	%rd42, %rd8, %rd40;
	st.global.u32 	[%rd42], %r78;
	st.global.u32 	[%rd41+4], %r78;
	st.global.u32 	[%rd42+4], %r78;
	add.s32 	%r105, %r105, 2;
$L__BB0_11:
	and.b32  	%r79, %r109, 1;
	setp.eq.b32 	%p25, %r79, 1;
	not.pred 	%p26, %p25;
	@%p26 bra 	$L__BB0_13;
	mul.wide.u32 	%rd43, %r105, 4;
	add.s64 	%rd44, %rd7, %rd43;
	mov.b32 	%r80, 2143289344;
	st.global.u32 	[%rd44], %r80;
	add.s64 	%rd45, %rd8, %rd43;
	st.global.u32 	[%rd45], %r80;
$L__BB0_13:
	shfl.sync.idx.b32	%r81|%p27, %r3, %r8, 31, %r63;
	setp.eq.s32 	%p28, %r3, %r81;
	vote.sync.all.pred 	%p1, %p28, %r63;
	mul.lo.s32 	%r21, %r81, %r59;
	setp.le.s32 	%p29, %r59, %r109;
	@%p29 bra 	$L__BB0_58;
	neg.f32 	%f2, %f1;
	sub.s32 	%r22, %r59, %r109;
	add.s32 	%r83, %r109, 1;
	setp.eq.s32 	%p31, %r59, %r83;
	mov.f32 	%f103, 0f00000000;
	mov.pred 	%p71, -1;
	mov.f32 	%f102, %f103;
	mov.f32 	%f101, %f103;
	mov.pred 	%p72, %p71;
	@%p31 bra 	$L__BB0_44;
	add.s32 	%r108, %r109, %r21;
	and.b32  	%r85, %r22, -2;
	neg.s32 	%r107, %r85;
	mov.b32 	%r118, 0;
	mov.f32 	%f103, 0f00000000;
	mov.b16 	%rs14, 0;
	not.pred 	%p33, %p1;
$L__BB0_16:
	mov.u32 	%r27, %r109;
	setp.ne.s32 	%p32, %r7, %r8;
	mov.b32 	%r111, 0;
	mov.u32 	%r112, %r111;
	mov.u32 	%r113, %r111;
	@%p32 bra 	$L__BB0_19;
	mul.wide.s32 	%rd46, %r27, 4;
	add.s64 	%rd47, %rd3, %rd46;
	ld.global.nc.u32 	%r111, [%rd47];
	add.s64 	%rd48, %rd2, %rd46;
	ld.global.nc.u32 	%r112, [%rd48];
	@%p33 bra 	$L__BB0_19;
	mul.wide.s32 	%rd49, %r108, 4;
	add.s64 	%rd50, %rd1, %rd49;
	ld.global.nc.u32 	%r113, [%rd50];
$L__BB0_19:
	shfl.sync.idx.b32	%r88|%p34, %r111, %r8, 31, %r63;
	mov.b32 	%f6, %r88;
	shfl.sync.idx.b32	%r89|%p35, %r112, %r8, 31, %r63;
	mov.b32 	%f7, %r89;
	cvt.s64.s32 	%rd15, %r27;
	add.s64 	%rd51, %rd15, %rd6;
	shl.b64 	%rd52, %rd51, 2;
	add.s64 	%rd16, %rd1, %rd52;
	@%p33 bra 	$L__BB0_21;
	shfl.sync.idx.b32	%r90|%p37, %r113, %r8, 31, %r63;
	mov.b32 	%f90, %r90;
	bra.uni 	$L__BB0_22;
$L__BB0_21:
	ld.global.nc.f32 	%f90, [%rd16];
$L__BB0_22:
	setp.lt.s32 	%p38, %r27, %r4;
	mov.f32 	%f96, 0f7FC00000;
	mov.f32 	%f97, %f96;
	@%p38 bra 	$L__BB0_29;
	and.b16  	%rs5, %rs14, 255;
	setp.ne.s16 	%p39, %rs5, 0;
	@%p39 bra 	$L__BB0_25;
	fma.rn.f32 	%f101, %f1, %f90, %f6;
	fma.rn.f32 	%f102, %f2, %f90, %f6;
	setp.ge.f32 	%p43, %f101, %f7;
	selp.u32 	%r118, 1, 0, %p43;
	selp.f32 	%f97, %f101, %f102, %p43;
	mov.f32 	%f96, 0f00000000;
	mov.b16 	%rs14, 1;
	mov.f32 	%f103, %f7;
	bra.uni 	$L__BB0_29;
$L__BB0_25:
	fma.rn.f32 	%f68, %f1, %f90, %f6;
	fma.rn.f32 	%f69, %f2, %f90, %f6;
	setp.gtu.f32 	%p40, %f103, %f101;
	min.f32 	%f70, %f68, %f101;
	selp.f32 	%f101, %f68, %f70, %p40;
	setp.ltu.f32 	%p41, %f103, %f102;
	max.f32 	%f71, %f69, %f102;
	selp.f32 	%f102, %f69, %f71, %p41;
	setp.eq.s32 	%p42, %r118, 0;
	@%p42 bra 	$L__BB0_27;
	setp.ge.f32 	%p69, %f101, %f7;
	selp.f32 	%f97, %f101, %f102, %p69;
	selp.f32 	%f96, 0f00000000, 0f3F800000, %p69;
	bra.uni 	$L__BB0_28;
$L__BB0_27:
	setp.gtu.f32 	%p69, %f102, %f7;
	selp.f32 	%f97, %f101, %f102, %p69;
	selp.f32 	%f96, 0f3F800000, 0f00000000, %p69;
$L__BB0_28:
	selp.u32 	%r118, 1, 0, %p69;
	mov.b16 	%rs14, 1;
	mov.f32 	%f103, %f7;
$L__BB0_29:
	shl.b64 	%rd53, %rd15, 2;
	add.s64 	%rd17, %rd7, %rd53;
	st.global.f32 	[%rd17], %f97;
	add.s64 	%rd18, %rd8, %rd53;
	st.global.f32 	[%rd18], %f96;
	mov.b32 	%r115, 0;
	mov.u32 	%r116, %r115;
	mov.u32 	%r117, %r115;
	@%p32 bra 	$L__BB0_32;
	shl.b64 	%rd54, %rd15, 2;
	add.s64 	%rd55, %rd3, %rd54;
	ld.global.nc.u32 	%r115, [%rd55+4];
	add.s64 	%rd56, %rd2, %rd54;
	ld.global.nc.u32 	%r116, [%rd56+4];
	not.pred 	%p45, %p1;
	@%p45 bra 	$L__BB0_32;
	cvt.s64.s32 	%rd57, %r21;
	add.s64 	%rd58, %rd15, %rd57;
	shl.b64 	%rd59, %rd58, 2;
	add.s64 	%rd60, %rd1, %rd59;
	ld.global.nc.u32 	%r117, [%rd60+4];
$L__BB0_32:
	shfl.sync.idx.b32	%r93|%p46, %r115, %r8, 31, %r63;
	mov.b32 	%f27, %r93;
	shfl.sync.idx.b32	%r94|%p47, %r116, %r8, 31, %r63;
	mov.b32 	%f28, %r94;
	@%p1 bra 	$L__BB0_34;
	cvt.s64.s32 	%rd61, %r27;
	add.s64 	%rd62, %rd61, %rd6;
	shl.b64 	%rd63, %rd62, 2;
	add.s64 	%rd64, %rd1, %rd63;
	ld.global.nc.f32 	%f98, [%rd64+4];
	bra.uni 	$L__BB0_35;
$L__BB0_34:
	shfl.sync.idx.b32	%r95|%p48, %r117, %r8, 31, %r63;
	mov.b32 	%f98, %r95;
$L__BB0_35:
	add.s32 	%r44, %r27, 1;
	setp.lt.s32 	%p49, %r44, %r4;
	mov.f32 	%f104, 0f7FC00000;
	mov.f32 	%f105, %f104;
	@%p49 bra 	$L__BB0_42;
	and.b16  	%rs8, %rs14, 255;
	setp.eq.s16 	%p50, %rs8, 0;
	@%p50 bra 	$L__BB0_41;
	fma.rn.f32 	%f74, %f1, %f98, %f27;
	fma.rn.f32 	%f75, %f2, %f98, %f27;
	setp.gtu.f32 	%p51, %f103, %f101;
	min.f32 	%f76, %f74, %f101;
	selp.f32 	%f101, %f74, %f76, %p51;
	setp.ltu.f32 	%p52, %f103, %f102;
	max.f32 	%f77, %f75, %f102;
	selp.f32 	%f102, %f75, %f77, %p52;
	setp.eq.s32 	%p53, %r118, 0;
	@%p53 bra 	$L__BB0_39;
	setp.ge.f32 	%p70, %f101, %f28;
	selp.f32 	%f105, %f101, %f102, %p70;
	selp.f32 	%f104, 0f00000000, 0f3F800000, %p70;
	bra.uni 	$L__BB0_40;
$L__BB0_39:
	setp.gtu.f32 	%p70, %f102, %f28;
	selp.f32 	%f105, %f101, %f102, %p70;
	selp.f32 	%f104, 0f3F800000, 0f00000000, %p70;
$L__BB0_40:
	selp.u32 	%r118, 1, 0, %p70;
	mov.b16 	%rs14, 1;
	mov.f32 	%f103, %f28;
	bra.uni 	$L__BB0_42;
$L__BB0_41:
	fma.rn.f32 	%f101, %f1, %f98, %f27;
	fma.rn.f32 	%f102, %f2, %f98, %f27;
	setp.ge.f32 	%p54, %f101, %f28;
	selp.u32 	%r118, 1, 0, %p54;
	selp.f32 	%f105, %f101, %f102, %p54;
	mov.f32 	%f104, 0f00000000;
	mov.b16 	%rs14, 1;
	mov.f32 	%f103, %f28;
$L__BB0_42:
	st.global.f32 	[%rd17+4], %f105;
	st.global.f32 	[%rd18+4], %f104;
	add.s32 	%r108, %r108, 2;
	add.s32 	%r107, %r107, 2;
	setp.ne.s32 	%p55, %r107, 0;
	add.s32 	%r109, %r44, 1;
	@%p55 bra 	$L__BB0_16;
	and.b16  	%rs11, %rs14, 255;
	setp.eq.s16 	%p71, %rs11, 0;
	setp.eq.s32 	%p72, %r118, 0;
	add.s32 	%r109, %r27, 2;
$L__BB0_44:
	and.b32  	%r96, %r22, 1;
	setp.eq.b32 	%p56, %r96, 1;
	not.pred 	%p57, %p56;
	@%p57 bra 	$L__BB0_58;
	setp.ne.s32 	%p58, %r7, %r8;
	mov.b32 	%r120, 0;
	mov.u32 	%r121, %r120;
	mov.u32 	%r122, %r120;
	@%p58 bra 	$L__BB0_48;
	mul.wide.s32 	%rd65, %r109, 4;
	add.s64 	%rd66, %rd3, %rd65;
	ld.global.nc.u32 	%r120, [%rd66];
	add.s64 	%rd67, %rd2, %rd65;
	ld.global.nc.u32 	%r121, [%rd67];
	not.pred 	%p59, %p1;
	@%p59 bra 	$L__BB0_48;
	add.s32 	%r99, %r109, %r21;
	mul.wide.s32 	%rd68, %r99, 4;
	add.s64 	%rd69, %rd1, %rd68;
	ld.global.nc.u32 	%r122, [%rd69];
$L__BB0_48:
	shfl.sync.idx.b32	%r100|%p60, %r120, %r8, 31, %r63;
	mov.b32 	%f51, %r100;
	shfl.sync.idx.b32	%r101|%p61, %r121, %r8, 31, %r63;
	mov.b32 	%f52, %r101;
	@%p1 bra 	$L__BB0_50;
	cvt.s64.s32 	%rd70, %r109;
	add.s64 	%rd71, %rd70, %rd6;
	shl.b64 	%rd72, %rd71, 2;
	add.s64 	%rd73, %rd1, %rd72;
	ld.global.nc.f32 	%f109, [%rd73];
	bra.uni 	$L__BB0_51;
$L__BB0_50:
	shfl.sync.idx.b32	%r102|%p62, %r122, %r8, 31, %r63;
	mov.b32 	%f109, %r102;
$L__BB0_51:
	setp.lt.s32 	%p63, %r109, %r4;
	mov.f32 	%f110, 0f7FC00000;
	mov.f32 	%f111, %f110;
	@%p63 bra 	$L__BB0_57;
	@%p71 bra 	$L__BB0_56;
	fma.rn.f32 	%f80, %f1, %f109, %f51;
	fma.rn.f32 	%f81, %f2, %f109, %f51;
	setp.gtu.f32 	%p64, %f103, %f101;
	min.f32 	%f82, %f80, %f101;
	selp.f32 	%f56, %f80, %f82, %p64;
	setp.ltu.f32 	%p65, %f103, %f102;
	max.f32 	%f83, %f81, %f102;
	selp.f32 	%f57, %f81, %f83, %p65;
	@%p72 bra 	$L__BB0_55;
	setp.ge.f32 	%p66, %f56, %f52;
	selp.f32 	%f111, %f56, %f57, %p66;
	selp.f32 	%f110, 0f00000000, 0f3F800000, %p66;
	bra.uni 	$L__BB0_57;
$L__BB0_55:
	setp.gtu.f32 	%p67, %f57, %f52;
	selp.f32 	%f111, %f56, %f57, %p67;
	selp.f32 	%f110, 0f3F800000, 0f00000000, %p67;
	bra.uni 	$L__BB0_57;
$L__BB0_56:
	fma.rn.f32 	%f85, %f1, %f109, %f51;
	fma.rn.f32 	%f86, %f2, %f109, %f51;
	setp.ge.f32 	%p68, %f85, %f52;
	selp.f32 	%f111, %f85, %f86, %p68;
	mov.f32 	%f110, 0f00000000;
$L__BB0_57:
	mul.wide.s32 	%rd74, %r109, 4;
	add.s64 	%rd75, %rd7, %rd74;
	st.global.f32 	[%rd75], %f111;
	add.s64 	%rd76, %rd8, %rd74;
	st.global.f32 	[%rd76], %f110;
$L__BB0_58:
	ret;

}
	// .globl	supertrend_many_series_one_param_f32
.visible .entry supertrend_many_series_one_param_f32(
	.param .u64 .ptr .align 1 supertrend_many_series_one_param_f32_param_0,
	.param .u64 .ptr .align 1 supertrend_many_series_one_param_f32_param_1,
	.param .u64 .ptr .align 1 supertrend_many_series_one_param_f32_param_2,
	.param .u64 .ptr .align 1 supertrend_many_series_one_param_f32_param_3,
	.param .u32 supertrend_many_series_one_param_f32_param_4,
	.param .u32 supertrend_many_series_one_param_f32_param_5,
	.param .u32 supertrend_many_series_one_param_f32_param_6,
	.param .f32 supertrend_many_series_one_param_f32_param_7,
	.param .u64 .ptr .align 1 supertrend_many_series_one_param_f32_param_8,
	.param .u64 .ptr .align 1 supertrend_many_series_one_param_f32_param_9
)
{
	.reg .pred 	%p<59>;
	.reg .b32 	%r<80>;
	.reg .b32 	%f<112>;
	.reg .b64 	%rd<78>;

	ld.param.u64 	%rd16, [supertrend_many_series_one_param_f32_param_0];
	ld.param.u64 	%rd17, [supertrend_many_series_one_param_f32_param_1];
	ld.param.u64 	%rd18, [supertrend_many_series_one_param_f32_param_2];
	ld.param.u64 	%rd19, [supertrend_many_series_one_param_f32_param_3];
	ld.param.u32 	%r40, [supertrend_many_series_one_param_f32_param_4];
	ld.param.u32 	%r41, [supertrend_many_series_one_param_f32_param_5];
	ld.param.u32 	%r42, [supertrend_many_series_one_param_f32_param_6];
	ld.param.f32 	%f59, [supertrend_many_series_one_param_f32_param_7];
	ld.param.u64 	%rd20, [supertrend_many_series_one_param_f32_param_8];
	ld.param.u64 	%rd21, [supertrend_many_series_one_param_f32_param_9];
	mov.u32 	%r43, %ctaid.x;
	mov.u32 	%r44, %ntid.x;
	mov.u32 	%r45, %tid.x;
	mad.lo.s32 	%r1, %r43, %r44, %r45;
	setp.ge.s32 	%p25, %r1, %r41;
	@%p25 bra 	$L__BB1_34;
	cvta.to.global.u64 	%rd22, %rd19;
	cvta.to.global.u64 	%rd23, %rd16;
	cvta.to.global.u64 	%rd24, %rd18;
	cvta.to.global.u64 	%rd25, %rd17;
	cvta.to.global.u64 	%rd26, %rd20;
	cvta.to.global.u64 	%rd27, %rd21;
	mul.wide.s32 	%rd28, %r1, 4;
	add.s64 	%rd29, %rd22, %rd28;
	ld.global.nc.u32 	%r47, [%rd29];
	add.s32 	%r48, %r40, %r47;
	add.s32 	%r49, %r48, -1;
	add.s64 	%rd1, %rd23, %rd28;
	add.s64 	%rd2, %rd25, %rd28;
	add.s64 	%rd3, %rd24, %rd28;
	add.s64 	%rd4, %rd26, %rd28;
	add.s64 	%rd5, %rd27, %rd28;
	setp.gt.s32 	%p50, %r42, 0;
	mov.b32 	%r73, 0;
	min.s32 	%r50, %r42, %r49;
	setp.lt.s32 	%p26, %r50, 1;
	@%p26 bra 	$L__BB1_10;
	add.s32 	%r54, %r48, -2;
	add.s32 	%r55, %r42, -1;
	min.u32 	%r56, %r54, %r55;
	add.s32 	%r3, %r56, 1;
	and.b32  	%r4, %r3, 3;
	setp.lt.u32 	%p28, %r56, 3;
	mov.b32 	%r73, 0;
	@%p28 bra 	$L__BB1_6;
	and.b32  	%r73, %r3, -4;
	neg.s32 	%r68, %r73;
	shl.b32 	%r7, %r41, 2;
	mov.b32 	%r67, 0;
	mul.wide.s32 	%rd33, %r41, 4;
$L__BB1_4:
	mul.wide.s32 	%rd30, %r67, 4;
	add.s64 	%rd31, %rd4, %rd30;
	mov.b32 	%r58, 2143289344;
	st.global.u32 	[%rd31], %r58;
	add.s64 	%rd32, %rd5, %rd30;
	st.global.u32 	[%rd32], %r58;
	add.s64 	%rd34, %rd31, %rd33;
	st.global.u32 	[%rd34], %r58;
	add.s64 	%rd35, %rd32, %rd33;
	st.global.u32 	[%rd35], %r58;
	add.s64 	%rd36, %rd34, %rd33;
	st.global.u32 	[%rd36], %r58;
	add.s64 	%rd37, %rd35, %rd33;
	st.global.u32 	[%rd37], %r58;
	add.s64 	%rd38, %rd36, %rd33;
	st.global.u32 	[%rd38], %r58;
	add.s64 	%rd39, %rd37, %rd33;
	st.global.u32 	[%rd39], %r58;
	add.s32 	%r68, %r68, 4;
	add.s32 	%r67, %r67, %r7;
	setp.ne.s32 	%p29, %r68, 0;
	@%p29 bra 	$L__BB1_4;
	setp.lt.s32 	%p50, %r73, %r42;
$L__BB1_6:
	setp.eq.s32 	%p30, %r4, 0;
	@%p30 bra 	$L__BB1_10;
	mul.lo.s32 	%r72, %r73, %r41;
	neg.s32 	%r71, %r4;
	add.s32 	%r73, %r73, %r4;
$L__BB1_8:
	.pragma "nounroll";
	mul.wide.s32 	%rd40, %r72, 4;
	add.s64 	%rd41, %rd4, %rd40;
	mov.b32 	%r59, 2143289344;
	st.global.u32 	[%rd41], %r59;
	add.s64 	%rd42, %rd5, %rd40;
	st.global.u32 	[%rd42], %r59;
	add.s32 	%r72, %r72, %r41;
	add.s32 	%r71, %r71, 1;
	setp.ne.s32 	%p31, %r71, 0;
	@%p31 bra 	$L__BB1_8;
	setp.lt.s32 	%p50, %r73, %r42;
$L__BB1_10:
	not.pred 	%p32, %p50;
	@%p32 bra 	$L__BB1_34;
	mul.lo.s32 	%r60, %r73, %r41;
	mul.wide.s32 	%rd43, %r60, 4;
	add.s64 	%rd44, %rd1, %rd43;
	ld.global.nc.f32 	%f60, [%rd44];
	add.s64 	%rd45, %rd3, %rd43;
	ld.global.nc.f32 	%f61, [%rd45];
	add.s64 	%rd46, %rd2, %rd43;
	ld.global.nc.f32 	%f93, [%rd46];
	fma.rn.f32 	%f95, %f59, %f61, %f60;
	neg.f32 	%f3, %f59;
	fma.rn.f32 	%f94, %f3, %f61, %f60;
	setp.le.f32 	%p51, %f93, %f95;
	selp.f32 	%f62, %f95, %f94, %p51;
	add.s64 	%rd47, %rd4, %rd43;
	st.global.f32 	[%rd47], %f62;
	add.s64 	%rd48, %rd5, %rd43;
	mov.b32 	%r61, 0;
	st.global.u32 	[%rd48], %r61;
	add.s32 	%r77, %r73, 1;
	setp.ge.s32 	%p33, %r77, %r42;
	@%p33 bra 	$L__BB1_34;
	not.b32 	%r62, %r73;
	add.s32 	%r63, %r42, %r62;
	and.b32  	%r23, %r63, 3;
	setp.eq.s32 	%p34, %r23, 0;
	@%p34 bra 	$L__BB1_19;
	neg.s32 	%r76, %r23;
	mul.lo.s32 	%r74, %r41, %r77;
	mov.u32 	%r75, %r73;
$L__BB1_14:
	.pragma "nounroll";
	mul.wide.s32 	%rd49, %r74, 4;
	add.s64 	%rd50, %rd1, %rd49;
	ld.global.nc.f32 	%f63, [%rd50];
	add.s64 	%rd51, %rd3, %rd49;
	ld.global.nc.f32 	%f64, [%rd51];
	add.s64 	%rd52, %rd2, %rd49;
	ld.global.nc.f32 	%f8, [%rd52];
	fma.rn.f32 	%f65, %f59, %f64, %f63;
	fma.rn.f32 	%f66, %f3, %f64, %f63;
	setp.gtu.f32 	%p35, %f93, %f95;
	min.f32 	%f67, %f65, %f95;
	selp.f32 	%f95, %f65, %f67, %p35;
	setp.ltu.f32 	%p36, %f93, %f94;
	max.f32 	%f68, %f66, %f94;
	selp.f32 	%f94, %f66, %f68, %p36;
	@%p51 bra 	$L__BB1_16;
	setp.ltu.f32 	%p51, %f8, %f94;
	selp.f32 	%f96, %f95, %f94, %p51;
	selp.f32 	%f97, 0f3F800000, 0f00000000, %p51;
	bra.uni 	$L__BB1_17;
$L__BB1_16:
	setp.le.f32 	%p51, %f8, %f95;
	selp.f32 	%f96, %f95, %f94, %p51;
	selp.f32 	%f97, 0f00000000, 0f3F800000, %p51;
$L__BB1_17:
	add.s64 	%rd54, %rd4, %rd49;
	st.global.f32 	[%rd54], %f96;
	add.s64 	%rd55, %rd5, %rd49;
	st.global.f32 	[%rd55], %f97;
	add.s32 	%r76, %r76, 1;
	setp.ne.s32 	%p37, %r76, 0;
	add.s32 	%r75, %r75, 1;
	add.s32 	%r74, %r74, %r41;
	mov.f32 	%f93, %f8;
	@%p37 bra 	$L__BB1_14;
	add.s32 	%r77, %r75, 1;
	mov.f32 	%f93, %f8;
$L__BB1_19:
	sub.s32 	%r64, %r42, %r73;
	add.s32 	%r65, %r64, -2;
	setp.lt.u32 	%p38, %r65, 3;
	@%p38 bra 	$L__BB1_34;
	sub.s32 	%r79, %r77, %r42;
	mul.lo.s32 	%r78, %r77, %r41;
	mul.wide.s32 	%rd6, %r41, 4;
$L__BB1_21:
	mul.wide.s32 	%rd56, %r78, 4;
	add.s64 	%rd57, %rd1, %rd56;
	ld.global.nc.f32 	%f69, [%rd57];
	add.s64 	%rd58, %rd3, %rd56;
	ld.global.nc.f32 	%f70, [%rd58];
	add.s64 	%rd59, %rd2, %rd56;
	ld.global.nc.f32 	%f23, [%rd59];
	fma.rn.f32 	%f71, %f59, %f70, %f69;
	fma.rn.f32 	%f72, %f3, %f70, %f69;
	setp.gtu.f32 	%p39, %f93, %f95;
	min.f32 	%f73, %f71, %f95;
	selp.f32 	%f24, %f71, %f73, %p39;
	setp.ltu.f32 	%p40, %f93, %f94;
	max.f32 	%f74, %f72, %f94;
	selp.f32 	%f25, %f72, %f74, %p40;
	not.pred 	%p41, %p51;
	@%p41 bra 	$L__BB1_23;
	setp.le.f32 	%p55, %f23, %f24;
	selp.f32 	%f104, %f24, %f25, %p55;
	selp.f32 	%f105, 0f00000000, 0f3F800000, %p55;
	bra.uni 	$L__BB1_24;
$L__BB1_23:
	setp.ltu.f32 	%p55, %f23, %f25;
	selp.f32 	%f104, %f24, %f25, %p55;
	selp.f32 	%f105, 0f3F800000, 0f00000000, %p55;
$L__BB1_24:
	mul.wide.s32 	%rd60, %r78, 4;
	add.s64 	%rd61, %rd4, %rd60;
	st.global.f32 	[%rd61], %f104;
	add.s64 	%rd62, %rd5, %rd60;
	st.global.f32 	[%rd62], %f105;
	add.s64 	%rd63, %rd1, %rd60;
	add.s64 	%rd7, %rd63, %rd6;
	ld.global.nc.f32 	%f75, [%rd7];
	add.s64 	%rd64, %rd3, %rd60;
	add.s64 	%rd8, %rd64, %rd6;
	ld.global.nc.f32 	%f76, [%rd8];
	add.s64 	%rd65, %rd2, %rd60;
	add.s64 	%rd9, %rd65, %rd6;
	ld.global.nc.f32 	%f32, [%rd9];
	fma.rn.f32 	%f77, %f59, %f76, %f75;
	fma.rn.f32 	%f78, %f3, %f76, %f75;
	setp.gtu.f32 	%p42, %f23, %f24;
	min.f32 	%f79, %f77, %f24;
	selp.f32 	%f33, %f77, %f79, %p42;
	setp.ltu.f32 	%p43, %f23, %f25;
	max.f32 	%f80, %f78, %f25;
	selp.f32 	%f34, %f78, %f80, %p43;
	@%p55 bra 	$L__BB1_26;
	setp.ltu.f32 	%p56, %f32, %f34;
	selp.f32 	%f106, %f33, %f34, %p56;
	selp.f32 	%f107, 0f3F800000, 0f00000000, %p56;
	bra.uni 	$L__BB1_27;
$L__BB1_26:
	setp.le.f32 	%p56, %f32, %f33;
	selp.f32 	%f106, %f33, %f34, %p56;
	selp.f32 	%f107, 0f00000000, 0f3F800000, %p56;
$L__BB1_27:
	mul.wide.s32 	%rd66, %r78, 4;
	add.s64 	%rd67, %rd4, %rd66;
	add.s64 	%rd68, %rd67, %rd6;
	st.global.f32 	[%rd68], %f106;
	add.s64 	%rd69, %rd5, %rd66;
	add.s64 	%rd10, %rd69, %rd6;
	st.global.f32 	[%rd10], %f107;
	add.s64 	%rd11, %rd7, %rd6;
	ld.global.nc.f32 	%f81, [%rd11];
	add.s64 	%rd12, %rd8, %rd6;
	ld.global.nc.f32 	%f82, [%rd12];
	add.s64 	%rd13, %rd9, %rd6;
	ld.global.nc.f32 	%f41, [%rd13];
	fma.rn.f32 	%f83, %f59, %f82, %f81;
	fma.rn.f32 	%f84, %f3, %f82, %f81;
	setp.gtu.f32 	%p44, %f32, %f33;
	min.f32 	%f85, %f83, %f33;
	selp.f32 	%f42, %f83, %f85, %p44;
	setp.ltu.f32 	%p45, %f32, %f34;
	max.f32 	%f86, %f84, %f34;
	selp.f32 	%f43, %f84, %f86, %p45;
	@%p56 bra 	$L__BB1_29;
	setp.ltu.f32 	%p57, %f41, %f43;
	selp.f32 	%f108, %f42, %f43, %p57;
	selp.f32 	%f109, 0f3F800000, 0f00000000, %p57;
	bra.uni 	$L__BB1_30;
$L__BB1_29:
	setp.le.f32 	%p57, %f41, %f42;
	selp.f32 	%f108, %f42, %f43, %p57;
	selp.f32 	%f109, 0f00000000, 0f3F800000, %p57;
$L__BB1_30:
	mul.wide.s32 	%rd70, %r78, 4;
	add.s64 	%rd71, %rd4, %rd70;
	add.s64 	%rd72, %rd71, %rd6;
	add.s64 	%rd14, %rd72, %rd6;
	st.global.f32 	[%rd14], %f108;
	add.s64 	%rd15, %rd10, %rd6;
	st.global.f32 	[%rd15], %f109;
	add.s64 	%rd73, %rd11, %rd6;
	ld.global.nc.f32 	%f87, [%rd73];
	add.s64 	%rd74, %rd12, %rd6;
	ld.global.nc.f32 	%f88, [%rd74];
	add.s64 	%rd75, %rd13, %rd6;
	ld.global.nc.f32 	%f93, [%rd75];
	fma.rn.f32 	%f89, %f59, %f88, %f87;
	fma.rn.f32 	%f90, %f3, %f88, %f87;
	setp.gtu.f32 	%p46, %f41, %f42;
	min.f32 	%f91, %f89, %f42;
	selp.f32 	%f95, %f89, %f91, %p46;
	setp.ltu.f32 	%p47, %f41, %f43;
	max.f32 	%f92, %f90, %f43;
	selp.f32 	%f94, %f90, %f92, %p47;
	@%p57 bra 	$L__BB1_32;
	setp.ltu.f32 	%p51, %f93, %f94;
	selp.f32 	%f110, %f95, %f94, %p51;
	selp.f32 	%f111, 0f3F800000, 0f00000000, %p51;
	bra.uni 	$L__BB1_33;
$L__BB1_32:
	setp.le.f32 	%p51, %f93, %f95;
	selp.f32 	%f110, %f95, %f94, %p51;
	selp.f32 	%f111, 0f00000000, 0f3F800000, %p51;
$L__BB1_33:
	add.s64 	%rd76, %rd14, %rd6;
	st.global.f32 	[%rd76], %f110;
	add.s64 	%rd77, %rd15, %rd6;
	st.global.f32 	[%rd77], %f111;
	add.s32 	%r79, %r79, 4;
	shl.b32 	%r66, %r41, 2;
	add.s32 	%r78, %r78, %r66;
	setp.ne.s32 	%p48, %r79, 0;
	@%p48 bra 	$L__BB1_21;
$L__BB1_34:
	ret;

}


// ===== COMPILED SASS (sm_100) =====

	.target	sm_100

	.elftype	@"ET_EXEC"


//--------------------- .note.nv.tkinfo           --------------------------
	.section	.note.nv.tkinfo,"",@"SHT_NOTE"
	.sectionflags	@"SHF_NOTE_NV_TKINFO"
	.tkinfo
        /*0018*/ 	.word	0x00000002
        /*0030*/ 	.string	""
        /*0030*/ 	.string	"ptxas"
        /*0030*/ 	.string	"Cuda compilation tools, release 13.0, V13.0.88"
        /*0030*/ 	.string	"Build cuda_13.0.r13.0/compiler.36424714_0"
        /*0030*/ 	.string	"-arch sm_100 -m 64 "



//--------------------- .note.nv.cuinfo           --------------------------
	.section	.note.nv.cuinfo,"",@"SHT_NOTE"
	.sectionflags	@"SHF_NOTE_NV_CUINFO"
        /*0018*/ 	.short	0x0002
        /*001a*/ 	.short	0x0064
        /*001c*/ 	.short	0x0082
	.zero		2


//--------------------- .nv.info                  --------------------------
	.section	.nv.info,"",@"SHT_CUDA_INFO"
	.align	4


	//----- nvinfo : EIATTR_REGCOUNT
	.align		4
        /*0000*/ 	.byte	0x04, 0x2f
        /*0002*/ 	.short	(.L_1 - .L_0)
	.align		4
.L_0:
        /*0004*/ 	.word	index@(supertrend_batch_f32)
        /*0008*/ 	.word	0x00000028


	//----- nvinfo : EIATTR_FRAME_SIZE
	.align		4
.L_1:
        /*000c*/ 	.byte	0x04, 0x11
        /*000e*/ 	.short	(.L_3 - .L_2)
	.align		4
.L_2:
        /*0010*/ 	.word	index@(supertrend_batch_f32)
        /*0014*/ 	.word	0x00000000


	//----- nvinfo : EIATTR_REGCOUNT
	.align		4
.L_3:
        /*0018*/ 	.byte	0x04, 0x2f
        /*001a*/ 	.short	(.L_5 - .L_4)
	.align		4
.L_4:
        /*001c*/ 	.word	index@(supertrend_many_series_one_param_f32)
        /*0020*/ 	.word	0x00000020


	//----- nvinfo : EIATTR_FRAME_SIZE
	.align		4
.L_5:
        /*0024*/ 	.byte	0x04, 0x11
        /*0026*/ 	.short	(.L_7 - .L_6)
	.align		4
.L_6:
        /*0028*/ 	.word	index@(supertrend_many_series_one_param_f32)
        /*002c*/ 	.word	0x00000000


	//----- nvinfo : EIATTR_MIN_STACK_SIZE
	.align		4
.L_7:
        /*0030*/ 	.byte	0x04, 0x12
        /*0032*/ 	.short	(.L_9 - .L_8)
	.align		4
.L_8:
        /*0034*/ 	.word	index@(supertrend_many_series_one_param_f32)
        /*0038*/ 	.word	0x00000000


	//----- nvinfo : EIATTR_MIN_STACK_SIZE
	.align		4
.L_9:
        /*003c*/ 	.byte	0x04, 0x12
        /*003e*/ 	.short	(.L_11 - .L_10)
	.align		4
.L_10:
        /*0040*/ 	.word	index@(supertrend_batch_f32)
        /*0044*/ 	.word	0x00000000
.L_11:


//--------------------- .nv.compat                --------------------------
	.section	.nv.compat,"",@"SHT_CUDA_COMPAT_INFO"
	.align	4
        /*0000*/ 	.byte	0x02, 0x09, 0x00, 0x00, 0x02, 0x02, 0x01, 0x00, 0x02, 0x05, 0x05, 0x00, 0x03, 0x07, 0x01, 0x01
        /*0010*/ 	.byte	0x02, 0x03, 0x00, 0x00, 0x02, 0x06, 0x01, 0x00, 0x04, 0x0b, 0x08, 0x00, 0x09, 0x00, 0x00, 0x00
        /*0020*/ 	.byte	0x00, 0x00, 0x00, 0x00


//--------------------- .nv.info.supertrend_many_series_one_param_f32 --------------------------
	.section	.nv.info.supertrend_many_series_one_param_f32,"",@"SHT_CUDA_INFO"
	.sectionflags	@""
	.align	4


	//----- nvinfo : EIATTR_CUDA_API_VERSION
	.align		4
        /*0000*/ 	.byte	0x04, 0x37
        /*0002*/ 	.short	(.L_13 - .L_12)
.L_12:
        /*0004*/ 	.word	0x00000082


	//----- nvinfo : EIATTR_KPARAM_INFO
	.align		4
.L_13:
        /*0008*/ 	.byte	0x04, 0x17
        /*000a*/ 	.short	(.L_15 - .L_14)
.L_14:
        /*000c*/ 	.word	0x00000000
        /*0010*/ 	.short	0x0009
        /*0012*/ 	.short	0x0038
        /*0014*/ 	.byte	0x00, 0xf5, 0x21, 0x00


	//----- nvinfo : EIATTR_KPARAM_INFO
	.align		4
.L_15:
        /*0018*/ 	.byte	0x04, 0x17
        /*001a*/ 	.short	(.L_17 - .L_16)
.L_16:
        /*001c*/ 	.word	0x00000000
        /*0020*/ 	.short	0x0008
        /*0022*/ 	.short	0x0030
        /*0024*/ 	.byte	0x00, 0xf5, 0x21, 0x00


	//----- nvinfo : EIATTR_KPARAM_INFO
	.align		4
.L_17:
        /*0028*/ 	.byte	0x04, 0x17
        /*002a*/ 	.short	(.L_19 - .L_18)
.L_18:
        /*002c*/ 	.word	0x00000000
        /*0030*/ 	.short	0x0007
        /*0032*/ 	.short	0x002c
        /*0034*/ 	.byte	0x00, 0xf0, 0x11, 0x00


	//----- nvinfo : EIATTR_KPARAM_INFO
	.align		4
.L_19:
        /*0038*/ 	.byte	0x04, 0x17
        /*003a*/ 	.short	(.L_21 - .L_20)
.L_20:
        /*003c*/ 	.word	0x00000000
        /*0040*/ 	.short	0x0006
        /*0042*/ 	.short	0x0028
        /*0044*/ 	.byte	0x00, 0xf0, 0x11, 0x00


	//----- nvinfo : EIATTR_KPARAM_INFO
	.align		4
.L_21:
        /*0048*/ 	.byte	0x04, 0x17
        /*004a*/ 	.short	(.L_23 - .L_22)
.L_22:
        /*004c*/ 	.word	0x00000000
        /*0050*/ 	.short	0x0005
        /*0052*/ 	.short	0x0024
        /*0054*/ 	.byte	0x00, 0xf0, 0x11, 0x00


	//----- nvinfo : EIATTR_KPARAM_INFO
	.align		4
.L_23:
        /*0058*/ 	.byte	0x04, 0x17
        /*005a*/ 	.short	(.L_25 - .L_24)
.L_24:
        /*005c*/ 	.word	0x00000000
        /*0060*/ 	.short	0x0004
        /*0062*/ 	.short	0x0020
        /*0064*/ 	.byte	0x00, 0xf0, 0x11, 0x00


	//----- nvinfo : EIATTR_KPARAM_INFO
	.align		4
.L_25:
        /*0068*/ 	.byte	0x04, 0x17
        /*006a*/ 	.short	(.L_27 - .L_26)
.L_26:
        /*006c*/ 	.word	0x00000000
        /*0070*/ 	.short	0x0003
        /*0072*/ 	.short	0x0018
        /*0074*/ 	.byte	0x00, 0xf5, 0x21, 0x00


	//----- nvinfo : EIATTR_KPARAM_INFO
	.align		4
.L_27:
        /*0078*/ 	.byte	0x04, 0x17
        /*007a*/ 	.short	(.L_29 - .L_28)
.L_28:
        /*007c*/ 	.word	0x00000000
        /*0080*/ 	.short	0x0002
        /*0082*/ 	.short	0x0010
        /*0084*/ 	.byte	0x00, 0xf5, 0x21, 0x00


	//----- nvinfo : EIATTR_KPARAM_INFO
	.align		4
.L_29:
        /*0088*/ 	.byte	0x04, 0x17
        /*008a*/ 	.short	(.L_31 - .L_30)
.L_30:
        /*008c*/ 	.word	0x00000000
        /*0090*/ 	.short	0x0001
        /*0092*/ 	.short	0x0008
        /*0094*/ 	.byte	0x00, 0xf5, 0x21, 0x00


	//----- nvinfo : EIATTR_KPARAM_INFO
	.align		4
.L_31:
        /*0098*/ 	.byte	0x04, 0x17
        /*009a*/ 	.short	(.L_33 - .L_32)
.L_32:
        /*009c*/ 	.word	0x00000000
        /*00a0*/ 	.short	0x0000
        /*00a2*/ 	.short	0x0000
        /*00a4*/ 	.byte	0x00, 0xf5, 0x21, 0x00


	//----- nvinfo : EIATTR_SPARSE_MMA_MASK
	.align		4
.L_33:
        /*00a8*/ 	.byte	0x03, 0x50
        /*00aa*/ 	.short	0x0000


	//----- nvinfo : EIATTR_MAXREG_COUNT
	.align		4
        /*00ac*/ 	.byte	0x03, 0x1b
        /*00ae*/ 	.short	0x00ff


	//----- nvinfo : EIATTR_MERCURY_ISA_VERSION
	.align		4
        /*00b0*/ 	.byte	0x03, 0x5f
        /*00b2*/ 	.short	0x0101


	//----- nvinfo : EIATTR_VRC_CTA_INIT_COUNT
	.align		4
        /*00b4*/ 	.byte	0x02, 0x4a
	.zero		1
	.zero		1


	//----- nvinfo : EIATTR_EXIT_INSTR_OFFSETS
	.align		4
        /*00b8*/ 	.byte	0x04, 0x1c
        /*00ba*/ 	.short	(.L_35 - .L_34)


	//   ....[0]....
.L_34:
        /*00bc*/ 	.word	0x00000080


	//   ....[1]....
        /*00c0*/ 	.word	0x00000d70


	//   ....[2]....
        /*00c4*/ 	.word	0x00000ea0


	//   ....[3]....
        /*00c8*/ 	.word	0x00001250


	//   ....[4]....
        /*00cc*/ 	.word	0x000018b0


	//----- nvinfo : EIATTR_CRS_STACK_SIZE
	.align		4
.L_35:
        /*00d0*/ 	.byte	0x04, 0x1e
        /*00d2*/ 	.short	(.L_37 - .L_36)
.L_36:
        /*00d4*/ 	.word	0x00000000


	//----- nvinfo : EIATTR_CBANK_PARAM_SIZE
	.align		4
.L_37:
        /*00d8*/ 	.byte	0x03, 0x19
        /*00da*/ 	.short	0x0040


	//----- nvinfo : EIATTR_PARAM_CBANK
	.align		4
        /*00dc*/ 	.byte	0x04, 0x0a
        /*00de*/ 	.short	(.L_39 - .L_38)
	.align		4
.L_38:
        /*00e0*/ 	.word	index@(.nv.constant0.supertrend_many_series_one_param_f32)
        /*00e4*/ 	.short	0x0380
        /*00e6*/ 	.short	0x0040


	//----- nvinfo : EIATTR_SW_WAR
	.align		4
.L_39:
        /*00e8*/ 	.byte	0x04, 0x36
        /*00ea*/ 	.short	(.L_41 - .L_40)
.L_40:
        /*00ec*/ 	.word	0x00000008
.L_41:


//--------------------- .nv.info.supertrend_batch_f32 --------------------------
	.section	.nv.info.supertrend_batch_f32,"",@"SHT_CUDA_INFO"
	.sectionflags	@""
	.align	4


	//----- nvinfo : EIATTR_CUDA_API_VERSION
	.align		4
        /*0000*/ 	.byte	0x04, 0x37
        /*0002*/ 	.short	(.L_43 - .L_42)
.L_42:
        /*0004*/ 	.word	0x00000082


	//----- nvinfo : EIATTR_KPARAM_INFO
	.align		4
.L_43:
        /*0008*/ 	.byte	0x04, 0x17
        /*000a*/ 	.short	(.L_45 - .L_44)
.L_44:
        /*000c*/ 	.word	0x00000000
        /*0010*/ 	.short	0x0009
        /*0012*/ 	.short	0x0040
        /*0014*/ 	.byte	0x00, 0xf5, 0x21, 0x00


	//----- nvinfo : EIATTR_KPARAM_INFO
	.align		4
.L_45:
        /*0018*/ 	.byte	0x04, 0x17
        /*001a*/ 	.short	(.L_47 - .L_46)
.L_46:
        /*001c*/ 	.word	0x00000000
        /*0020*/ 	.short	0x0008
        /*0022*/ 	.short	0x0038
        /*0024*/ 	.byte	0x00, 0xf5, 0x21, 0x00


	//----- nvinfo : EIATTR_KPARAM_INFO
	.align		4
.L_47:
        /*0028*/ 	.byte	0x04, 0x17
        /*002a*/ 	.short	(.L_49 - .L_48)
.L_48:
        /*002c*/ 	.word	0x00000000
        /*0030*/ 	.short	0x0007
        /*0032*/ 	.short	0x0034
        /*0034*/ 	.byte	0x00, 0xf0, 0x11, 0x00


	//----- nvinfo : EIATTR_KPARAM_INFO
	.align		4
.L_49:
        /*0038*/ 	.byte	0x04, 0x17
        /*003a*/ 	.short	(.L_51 - .L_50)
.L_50:
        /*003c*/ 	.word	0x00000000
        /*0040*/ 	.short	0x0006
        /*0042*/ 	.short	0x0030
        /*0044*/ 	.byte	0x00, 0xf0, 0x11, 0x00


	//----- nvinfo : EIATTR_KPARAM_INFO
	.align		4
.L_51:
        /*0048*/ 	.byte	0x04, 0x17
        /*004a*/ 	.short	(.L_53 - .L_52)
.L_52:
        /*004c*/ 	.word	0x00000000
        /*0050*/ 	.short	0x0005
        /*0052*/ 	.short	0x0028
        /*0054*/ 	.byte	0x00, 0xf5, 0x21, 0x00


	//----- nvinfo : EIATTR_KPARAM_INFO
	.align		4
.L_53:
        /*0058*/ 	.byte	0x04, 0x17
        /*005a*/ 	.short	(.L_55 - .L_54)
.L_54:
        /*005c*/ 	.word	0x00000000
        /*0060*/ 	.short	0x0004
        /*0062*/ 	.short	0x0020
        /*0064*/ 	.byte	0x00, 0xf5, 0x21, 0x00


	//----- nvinfo : EIATTR_KPARAM_INFO
	.align		4
.L_55:
        /*0068*/ 	.byte	0x04, 0x17
        /*006a*/ 	.short	(.L_57 - .L_56)
.L_56:
        /*006c*/ 	.word	0x00000000
        /*0070*/ 	.short	0x0003
        /*0072*/ 	.short	0x0018
        /*0074*/ 	.byte	0x00, 0xf5, 0x21, 0x00


	//----- nvinfo : EIATTR_KPARAM_INFO
	.align		4
.L_57:
        /*0078*/ 	.byte	0x04, 0x17
        /*007a*/ 	.short	(.L_59 - .L_58)
.L_58:
        /*007c*/ 	.word	0x00000000
        /*0080*/ 	.short	0x0002
        /*0082*/ 	.short	0x0010
        /*0084*/ 	.byte	0x00, 0xf5, 0x21, 0x00


	//----- nvinfo : EIATTR_KPARAM_INFO
	.align		4
.L_59:
        /*0088*/ 	.byte	0x04, 0x17
        /*008a*/ 	.short	(.L_61 - .L_60)
.L_60:
        /*008c*/ 	.word	0x00000000
        /*0090*/ 	.short	0x0001
        /*0092*/ 	.short	0x0008
        /*0094*/ 	.byte	0x00, 0xf5, 0x21, 0x00


	//----- nvinfo : EIATTR_KPARAM_INFO
	.align		4
.L_61:
        /*0098*/ 	.byte	0x04, 0x17
        /*009a*/ 	.short	(.L_63 - .L_62)
.L_62:
        /*009c*/ 	.word	0x00000000
        /*00a0*/ 	.short	0x0000
        /*00a2*/ 	.short	0x0000
        /*00a4*/ 	.byte	0x00, 0xf5, 0x21, 0x00


	//----- nvinfo : EIATTR_SPARSE_MMA_MASK
	.align		4
.L_63:
        /*00a8*/ 	.byte	0x03, 0x50
        /*00aa*/ 	.short	0x0000


	//----- nvinfo : EIATTR_MAXREG_COUNT
	.align		4
        /*00ac*/ 	.byte	0x03, 0x1b
        /*00ae*/ 	.short	0x00ff


	//----- nvinfo : EIATTR_MERCURY_ISA_VERSION
	.align		4
        /*00b0*/ 	.byte	0x03, 0x5f
        /*00b2*/ 	.short	0x0101


	//----- nvinfo : EIATTR_COOP_GROUP_MASK_REGIDS
	.align		4
        /*00b4*/ 	.byte	0x04, 0x29
        /*00b6*/ 	.short	(.L_65 - .L_64)


	//   ....[0]....
.L_64:
        /*00b8*/ 	.word	0x05000003


	//   ....[1]....
        /*00bc*/ 	.word	0x05000003


	//   ....[2]....
        /*00c0*/ 	.word	0x05000003


	//   ....[3]....
        /*00c4*/ 	.word	0x05000003


	//   ....[4]....
        /*00c8*/ 	.word	0x05000003


	//   ....[5]....
        /*00cc*/ 	.word	0x05000003


	//   ....[6]....
        /*00d0*/ 	.word	0x05000003


	//   ....[7]....
        /*00d4*/ 	.word	0x05000003


	//   ....[8]....
        /*00d8*/ 	.word	0x05000003


	//   ....[9]....
        /*00dc*/ 	.word	0x05000003


	//   ....[10]....
        /*00e0*/ 	.word	0x05000003


	//   ....[11]....
        /*00e4*/ 	.word	0x05000003


	//   ....[12]....
        /*00e8*/ 	.word	0x05000003


	//   ....[13]....
        /*00ec*/ 	.word	0x05000003


	//   ....[14]....
        /*00f0*/ 	.word	0x05000003


	//   ....[15]....
        /*00f4*/ 	.word	0x05000003


	//   ....[16]....
        /*00f8*/ 	.word	0x05000003


	//   ....[17]....
        /*00fc*/ 	.word	0x05000003


	//   ....[18]....
        /*0100*/ 	.word	0x05000003


	//   ....[19]....
        /*0104*/ 	.word	0x05000003


	//   ....[20]....
        /*0108*/ 	.word	0x05000003


	//   ....[21]....
        /*010c*/ 	.word	0x05000003


	//   ....[22]....
        /*0110*/ 	.word	0x05000003


	//   ....[23]....
        /*0114*/ 	.word	0x05000003


	//   ....[24]....
        /*0118*/ 	.word	0x05000003


	//----- nvinfo : EIATTR_COOP_GROUP_INSTR_OFFSETS
	.align		4
.L_65:
        /*011c*/ 	.byte	0x04, 0x28
        /*011e*/ 	.short	(.L_67 - .L_66)


	//   ....[0]....
.L_66:
        /*0120*/ 	.word	0x000001c0


	//   ....[1]....
        /*0124*/ 	.word	0x000001f0


	//   ....[2]....
        /*0128*/ 	.word	0x00000210


	//   ....[3]....
        /*012c*/ 	.word	0x00000230


	//   ....[4]....
        /*0130*/ 	.word	0x00000250


	//   ....[5]....
        /*0134*/ 	.word	0x000007d0


	//   ....[6]....
        /*0138*/ 	.word	0x00000800


	//   ....[7]....
        /*013c*/ 	.word	0x00000a70


	//   ....[8]....
        /*0140*/ 	.word	0x00000a80


	//   ....[9]....
        /*0144*/ 	.word	0x00000b10


	//   ....[10]....
        /*0148*/ 	.word	0x00000f10


	//   ....[11]....
        /*014c*/ 	.word	0x00000f20


	//   ....[12]....
        /*0150*/ 	.word	0x00000fb0


	//   ....[13]....
        /*0154*/ 	.word	0x00001430


	//   ....[14]....
        /*0158*/ 	.word	0x00001440


	//   ....[15]....
        /*015c*/ 	.word	0x000014e0


	//   ....[16]....
        /*0160*/ 	.word	0x000016f0


	//   ....[17]....
        /*0164*/ 	.word	0x00001760


	//   ....[18]....
        /*0168*/ 	.word	0x000017e0


	//   ....[19]....
        /*016c*/ 	.word	0x00001860


	//   ....[20]....
        /*0170*/ 	.word	0x000018d0


	//   ....[21]....
        /*0174*/ 	.word	0x00001950


	//   ....[22]....
        /*0178*/ 	.word	0x000019d0


	//   ....[23]....
        /*017c*/ 	.word	0x00001a40


	//   ....[24]....
        /*0180*/ 	.word	0x00001ac0


	//----- nvinfo : EIATTR_VRC_CTA_INIT_COUNT
	.align		4
.L_67:
        /*0184*/ 	.byte	0x02, 0x4a
	.zero		1
	.zero		1


	//----- nvinfo : EIATTR_EXIT_INSTR_OFFSETS
	.align		4
        /*0188*/ 	.byte	0x04, 0x1c
        /*018a*/ 	.short	(.L_69 - .L_68)


	//   ....[0]....
.L_68:
        /*018c*/ 	.word	0x00000070


	//   ....[1]....
        /*0190*/ 	.word	0x00000810


	//   ....[2]....
        /*0194*/ 	.word	0x000012e0


	//   ....[3]....
        /*0198*/ 	.word	0x000016b0


	//----- nvinfo : EIATTR_CRS_STACK_SIZE
	.align		4
.L_69:
        /*019c*/ 	.byte	0x04, 0x1e
        /*019e*/ 	.short	(.L_71 - .L_70)
.L_70:
        /*01a0*/ 	.word	0x00000000


	//----- nvinfo : EIATTR_CBANK_PARAM_SIZE
	.align		4
.L_71:
        /*01a4*/ 	.byte	0x03, 0x19
        /*01a6*/ 	.short	0x0048


	//----- nvinfo : EIATTR_PARAM_CBANK
	.align		4
        /*01a8*/ 	.byte	0x04, 0x0a
        /*01aa*/ 	.short	(.L_73 - .L_72)
	.align		4
.L_72:
        /*01ac*/ 	.word	index@(.nv.constant0.supertrend_batch_f32)
        /*01b0*/ 	.short	0x0380
        /*01b2*/ 	.short	0x0048


	//----- nvinfo : EIATTR_SW_WAR
	.align		4
.L_73:
        /*01b4*/ 	.byte	0x04, 0x36
        /*01b6*/ 	.short	(.L_75 - .L_74)
.L_74:
        /*01b8*/ 	.word	0x00000008
.L_75:


//--------------------- .nv.callgraph             --------------------------
	.section	.nv.callgraph,"",@"SHT_CUDA_CALLGRAPH"
	.align	4
	.sectionentsize	8
	.align		4
        /*0000*/ 	.word	0x00000000
	.align		4
        /*0004*/ 	.word	0xffffffff
	.align		4
        /*0008*/ 	.word	0x00000000
	.align		4
        /*000c*/ 	.word	0xfffffffe
	.align		4
        /*0010*/ 	.word	0x00000000
	.align		4
        /*0014*/ 	.word	0xfffffffd
	.align		4
        /*0018*/ 	.word	0x00000000
	.align		4
        /*001c*/ 	.word	0xfffffffc


//--------------------- .text.supertrend_many_series_one_param_f32 --------------------------
	.section	.text.supertrend_many_series_one_param_f32,"ax",@progbits
	.align	128
        .global         supertrend_many_series_one_param_f32
        .type           supertrend_many_series_one_param_f32,@function
        .size           supertrend_many_series_one_param_f32,(.L_x_81 - supertrend_many_series_one_param_f32)
        .other          supertrend_many_series_one_param_f32,@"STO_CUDA_ENTRY STV_DEFAULT"
supertrend_many_series_one_param_f32:
.text.supertrend_many_series_one_param_f32:
[----:B------:R-:W-:Y:S01]  /*0000*/  LDC R1, c[0x0][0x37c] ;  /* 0x0000df00ff017b82 */ /* 0x000fe20000000800 */
[----:B------:R-:W0:Y:S07]  /*0010*/  S2R R0, SR_TID.X ;  /* 0x0000000000007919 */ /* 0x000e2e0000002100 */
[----:B------:R-:W0:Y:S01]  /*0020*/  S2UR UR4, SR_CTAID.X ;  /* 0x00000000000479c3 */ /* 0x000e220000002500 */
[----:B------:R-:W1:Y:S07]  /*0030*/  LDCU UR5, c[0x0][0x3a4] ;  /* 0x00007480ff0577ac */ /* 0x000e6e0008000800 */
[----:B------:R-:W0:Y:S02]  /*0040*/  LDC R3, c[0x0][0x360] ;  /* 0x0000d800ff037b82 */ /* 0x000e240000000800 */
[----:B0-----:R-:W-:Y:S01]  /*0050*/  IMAD R3, R3, UR4, R0 ;  /* 0x0000000403037c24 */ /* 0x001fe2000f8e0200 */
[----:B-1----:R-:W-:-:S04]  /*0060*/  MOV R0, UR5 ;  /* 0x0000000500007c02 */ /* 0x002fc80008000f00 */
[----:B------:R-:W-:-:S13]  /*0070*/  ISETP.GE.AND P0, PT, R3, R0, PT ;  /* 0x000000000300720c */ /* 0x000fda0003f06270 */
[----:B------:R-:W-:Y:S05]  /*0080*/  @P0 EXIT ;  /* 0x000000000000094d */ /* 0x000fea0003800000 */
[----:B------:R-:W0:Y:S01]  /*0090*/  LDC.64 R4, c[0x0][0x398] ;  /* 0x0000e600ff047b82 */ /* 0x000e220000000a00 */
[----:B------:R-:W1:Y:S01]  /*00a0*/  LDCU.64 UR4, c[0x0][0x358] ;  /* 0x00006b00ff0477ac */ /* 0x000e620008000a00 */
[----:B------:R-:W2:Y:S06]  /*00b0*/  LDCU UR6, c[0x0][0x3a0] ;  /* 0x00007400ff0677ac */ /* 0x000eac0008000800 */
[----:B------:R-:W3:Y:S08]  /*00c0*/  LDC R2, c[0x0][0x3a8] ;  /* 0x0000ea00ff027b82 */ /* 0x000ef00000000800 */
[----:B------:R-:W4:Y:S01]  /*00d0*/  LDC.64 R6, c[0x0][0x380] ;  /* 0x0000e000ff067b82 */ /* 0x000f220000000a00 */
[----:B0-----:R-:W-:-:S07]  /*00e0*/  IMAD.WIDE R4, R3, 0x4, R4 ;  /* 0x0000000403047825 */ /* 0x001fce00078e0204 */
[----:B------:R-:W0:Y:S01]  /*00f0*/  LDC.64 R8, c[0x0][0x388] ;  /* 0x0000e200ff087b82 */ /* 0x000e220000000a00 */
[----:B-1----:R-:W2:Y:S01]  /*0100*/  LDG.E.CONSTANT R4, desc[UR4][R4.64] ;  /* 0x0000000404047981 */ /* 0x002ea2000c1e9900 */
[----:B------:R-:W-:Y:S01]  /*0110*/  BSSY.RECONVERGENT B3, `(.L_x_0) ;  /* 0x00000c4000037945 */ /* 0x000fe20003800200 */
[----:B---3--:R-:W-:-:S05]  /*0120*/  ISETP.GT.AND P0, PT, R2, RZ, PT ;  /* 0x000000ff0200720c */ /* 0x008fca0003f04270 */
[----:B------:R-:W1:Y:S01]  /*0130*/  LDC.64 R10, c[0x0][0x390] ;  /* 0x0000e400ff0a7b82 */ /* 0x000e620000000a00 */
[----:B----4-:R-:W-:-:S07]  /*0140*/  IMAD.WIDE R6, R3, 0x4, R6 ;  /* 0x0000000403067825 */ /* 0x010fce00078e0206 */
[----:B------:R-:W3:Y:S08]  /*0150*/  LDC.64 R12, c[0x0][0x3b0] ;  /* 0x0000ec00ff0c7b82 */ /* 0x000ef00000000a00 */
[----:B------:R-:W4:Y:S01]  /*0160*/  LDC.64 R14, c[0x0][0x3b8] ;  /* 0x0000ee00ff0e7b82 */ /* 0x000f220000000a00 */
[----:B0-----:R-:W-:-:S04]  /*0170*/  IMAD.WIDE R8, R3, 0x4, R8 ;  /* 0x0000000403087825 */ /* 0x001fc800078e0208 */
[----:B-1----:R-:W-:-:S04]  /*0180*/  IMAD.WIDE R10, R3, 0x4, R10 ;  /* 0x00000004030a7825 */ /* 0x002fc800078e020a */
[----:B---3--:R-:W-:-:S04]  /*0190*/  IMAD.WIDE R12, R3, 0x4, R12 ;  /* 0x00000004030c7825 */ /* 0x008fc800078e020c */
[----:B----4-:R-:W-:-:S04]  /*01a0*/  IMAD.WIDE R14, R3, 0x4, R14 ;  /* 0x00000004030e7825 */ /* 0x010fc800078e020e */
[----:B------:R-:W-:Y:S01]  /*01b0*/  HFMA2 R3, -RZ, RZ, 0, 0 ;  /* 0x00000000ff037431 */ /* 0x000fe200000001ff */
[----:B--2---:R-:W-:-:S04]  /*01c0*/  IADD3 R17, PT, PT, R4, UR6, RZ ;  /* 0x0000000604117c10 */ /* 0x004fc8000fffe0ff */
[----:B------:R-:W-:-:S04]  /*01d0*/  VIADDMNMX R16, R17, 0xffffffff, R2, PT ;  /* 0xffffffff11107846 */ /* 0x000fc80003800102 */
[----:B------:R-:W-:-:S13]  /*01e0*/  ISETP.GE.AND P1, PT, R16, 0x1, PT ;  /* 0x000000011000780c */ /* 0x000fda0003f26270 */
[----:B------:R-:W-:Y:S05]  /*01f0*/  @!P1 BRA `(.L_x_1) ;  /* 0x0000000800d49947 */ /* 0x000fea0003800000 */
[----:B------:R-:W-:Y:S01]  /*0200*/  IADD3 R4, PT, PT, R2, -0x1, RZ ;  /* 0xffffffff02047810 */ /* 0x000fe20007ffe0ff */
[----:B------:R-:W-:Y:S01]  /*0210*/  BSSY.RECONVERGENT B2, `(.L_x_2) ;  /* 0x00000a2000027945 */ /* 0x000fe20003800200 */
[----:B------:R-:W-:Y:S02]  /*0220*/  MOV R3, RZ ;  /* 0x000000ff00037202 */ /* 0x000fe40000000f00 */
[----:B------:R-:W-:-:S04]  /*0230*/  VIADDMNMX.U32 R4, R17, 0xfffffffe, R4, PT ;  /* 0xfffffffe11047846 */ /* 0x000fc80003800004 */
[C---:B------:R-:W-:Y:S01]  /*0240*/  ISETP.GE.U32.AND P1, PT, R4.reuse, 0x3, PT ;  /* 0x000000030400780c */ /* 0x040fe20003f26070 */
[----:B------:R-:W-:-:S05]  /*0250*/  VIADD R5, R4, 0x1 ;  /* 0x0000000104057836 */ /* 0x000fca0000000000 */
[----:B------:R-:W-:-:S07]  /*0260*/  LOP3.LUT R4, R5, 0x3, RZ, 0xc0, !PT ;  /* 0x0000000305047812 */ /* 0x000fce00078ec0ff */
[----:B------:R-:W-:Y:S05]  /*0270*/  @!P1 BRA `(.L_x_3) ;  /* 0x00000008006c9947 */ /* 0x000fea0003800000 */
[----:B------:R-:W-:Y:S01]  /*0280*/  LOP3.LUT R3, R5, 0xfffffffc, RZ, 0xc0, !PT ;  /* 0xfffffffc05037812 */ /* 0x000fe200078ec0ff */
[----:B------:R-:W-:Y:S04]  /*0290*/  BSSY.RECONVERGENT B1, `(.L_x_4) ;  /* 0x0000098000017945 */ /* 0x000fe80003800200 */
[----:B------:R-:W-:Y:S01]  /*02a0*/  BSSY.RELIABLE B0, `(.L_x_5) ;  /* 0x0000081000007945 */ /* 0x000fe20003800100 */
[----:B------:R-:W-:Y:S02]  /*02b0*/  MOV R5, RZ ;  /* 0x000000ff00057202 */ /* 0x000fe40000000f00 */
[----:B------:R-:W-:-:S04]  /*02c0*/  IADD3 R28, PT, PT, -R3, RZ, RZ ;  /* 0x000000ff031c7210 */ /* 0x000fc80007ffe1ff */
[----:B------:R-:W-:-:S13]  /*02d0*/  ISETP.GE.AND P0, PT, R28, RZ, PT ;  /* 0x000000ff1c00720c */ /* 0x000fda0003f06270 */
[----:B------:R-:W-:Y:S05]  /*02e0*/  @P0 BRA `(.L_x_6) ;  /* 0x0000000400f00947 */ /* 0x000fea0003800000 */
[----:B------:R-:W-:Y:S01]  /*02f0*/  IADD3 R16, PT, PT, -R28, RZ, RZ ;  /* 0x000000ff1c107210 */ /* 0x000fe20007ffe1ff */
[----:B------:R-:W-:Y:S01]  /*0300*/  BSSY.RECONVERGENT B4, `(.L_x_7) ;  /* 0x000004d000047945 */ /* 0x000fe20003800200 */
[----:B------:R-:W-:Y:S02]  /*0310*/  PLOP3.LUT P0, PT, PT, PT, PT, 0x80, 0x8 ;  /* 0x000000000008781c */ /* 0x000fe40003f0f070 */
[----:B------:R-:W-:-:S13]  /*0320*/  ISETP.GT.AND P1, PT, R16, 0xc, PT ;  /* 0x0000000c1000780c */ /* 0x000fda0003f24270 */
[----:B------:R-:W-:Y:S05]  /*0330*/  @!P1 BRA `(.L_x_8) ;  /* 0x0000000400249947 */ /* 0x000fea0003800000 */
[----:B------:R-:W-:-:S13]  /*0340*/  PLOP3.LUT P0, PT, PT, PT, PT, 0x8, 0x80 ;  /* 0x000000000080781c */ /* 0x000fda0003f0e170 */
.L_x_9:
[----:B0-----:R-:W-:Y:S01]  /*0350*/  IMAD.WIDE R22, R5, 0x4, R12 ;  /* 0x0000000405167825 */ /* 0x001fe200078e020c */
[----:B------:R-:W-:-:S03]  /*0360*/  IADD3 R28, PT, PT, R28, 0x10, RZ ;  /* 0x000000101c1c7810 */ /* 0x000fc60007ffe0ff */
[----:B------:R-:W-:Y:S01]  /*0370*/  IMAD.WIDE R20, R5, 0x4, R14 ;  /* 0x0000000405147825 */ /* 0x000fe200078e020e */
[----:B------:R-:W-:Y:S02]  /*0380*/  LEA R5, R0, R5, 0x2 ;  /* 0x0000000500057211 */ /* 0x000fe400078e10ff */
[----:B------:R-:W-:Y:S01]  /*0390*/  ISETP.GE.AND P1, PT, R28, -0xc, PT ;  /* 0xfffffff41c00780c */ /* 0x000fe20003f26270 */
[----:B------:R-:W-:-:S04]  /*03a0*/  IMAD.WIDE R18, R0, 0x4, R22 ;  /* 0x0000000400127825 */ /* 0x000fc800078e0216 */
[----:B------:R-:W-:-:S04]  /*03b0*/  IMAD.WIDE R16, R0, 0x4, R20 ;  /* 0x0000000400107825 */ /* 0x000fc800078e0214 */
[----:B------:R-:W-:Y:S02]  /*03c0*/  IMAD.MOV.U32 R29, RZ, RZ, 0x7fc00000 ;  /* 0x7fc00000ff1d7424 */ /* 0x000fe400078e00ff */
[----:B------:R-:W-:-:S03]  /*03d0*/  IMAD.WIDE R26, R0, 0x4, R18 ;  /* 0x00000004001a7825 */ /* 0x000fc600078e0212 */
[----:B------:R0:W-:Y:S01]  /*03e0*/  STG.E desc[UR4][R22.64], R29 ;  /* 0x0000001d16007986 */ /* 0x0001e2000c101904 */
[----:B------:R-:W-:-:S03]  /*03f0*/  IMAD.WIDE R24, R0, 0x4, R16 ;  /* 0x0000000400187825 */ /* 0x000fc600078e0210 */
[----:B------:R1:W-:Y:S04]  /*0400*/  STG.E desc[UR4][R20.64], R29 ;  /* 0x0000001d14007986 */ /* 0x0003e8000c101904 */
[----:B------:R2:W-:Y:S04]  /*0410*/  STG.E desc[UR4][R18.64], R29 ;  /* 0x0000001d12007986 */ /* 0x0005e8000c101904 */
[----:B------:R3:W-:Y:S01]  /*0420*/  STG.E desc[UR4][R16.64], R29 ;  /* 0x0000001d10007986 */ /* 0x0007e2000c101904 */
[----:B0-----:R-:W-:-:S03]  /*0430*/  IMAD.WIDE R22, R0, 0x4, R24 ;  /* 0x0000000400167825 */ /* 0x001fc600078e0218 */
[----:B------:R-:W-:Y:S01]  /*0440*/  STG.E desc[UR4][R26.64], R29 ;  /* 0x0000001d1a007986 */ /* 0x000fe2000c101904 */
[----:B-1----:R-:W-:-:S03]  /*0450*/  IMAD.WIDE R20, R5, 0x4, R14 ;  /* 0x0000000405147825 */ /* 0x002fc600078e020e */
[----:B------:R-:W-:Y:S01]  /*0460*/  STG.E desc[UR4][R24.64], R29 ;  /* 0x0000001d18007986 */ /* 0x000fe2000c101904 */
[----:B--2---:R-:W-:-:S04]  /*0470*/  IMAD.WIDE R18, R0, 0x4, R26 ;  /* 0x0000000400127825 */ /* 0x004fc800078e021a */
[----:B---3--:R-:W-:Y:S01]  /*0480*/  IMAD.WIDE R16, R5, 0x4, R12 ;  /* 0x0000000405107825 */ /* 0x008fe200078e020c */
[----:B------:R0:W-:Y:S01]  /*0490*/  STG.E desc[UR4][R18.64], R29 ;  /* 0x0000001d12007986 */ /* 0x0001e2000c101904 */
[----:B------:R-:W-:-:S03]  /*04a0*/  LEA R5, R0, R5, 0x2 ;  /* 0x0000000500057211 */ /* 0x000fc600078e10ff */
[----:B------:R-:W-:Y:S04]  /*04b0*/  STG.E desc[UR4][R22.64], R29 ;  /* 0x0000001d16007986 */ /* 0x000fe8000c101904 */
[----:B------:R1:W-:Y:S01]  /*04c0*/  STG.E desc[UR4][R16.64], R29 ;  /* 0x0000001d10007986 */ /* 0x0003e2000c101904 */
[----:B0-----:R-:W-:-:S03]  /*04d0*/  IMAD.WIDE R18, R0, 0x4, R16 ;  /* 0x0000000400127825 */ /* 0x001fc600078e0210 */
[----:B------:R0:W-:Y:S04]  /*04e0*/  STG.E desc[UR4][R20.64], R29 ;  /* 0x0000001d14007986 */ /* 0x0001e8000c101904 */
[----:B------:R2:W-:Y:S01]  /*04f0*/  STG.E desc[UR4][R18.64], R29 ;  /* 0x0000001d12007986 */ /* 0x0005e2000c101904 */
[----:B------:R-:W-:-:S04]  /*0500*/  IMAD.WIDE R26, R0, 0x4, R18 ;  /* 0x00000004001a7825 */ /* 0x000fc800078e0212 */
[----:B-1----:R-:W-:-:S04]  /*0510*/  IMAD.WIDE R16, R0, 0x4, R20 ;  /* 0x0000000400107825 */ /* 0x002fc800078e0214 */
[C---:B0-----:R-:W-:Y:S01]  /*0520*/  IMAD.WIDE R20, R5.reuse, 0x4, R12 ;  /* 0x0000000405147825 */ /* 0x041fe200078e020c */
[----:B------:R0:W-:Y:S03]  /*0530*/  STG.E desc[UR4][R16.64], R29 ;  /* 0x0000001d10007986 */ /* 0x0001e6000c101904 */
[C---:B------:R-:W-:Y:S01]  /*0540*/  IMAD.WIDE R24, R0.reuse, 0x4, R16 ;  /* 0x0000000400187825 */ /* 0x040fe200078e0210 */
[----:B------:R-:W-:Y:S03]  /*0550*/  STG.E desc[UR4][R26.64], R29 ;  /* 0x0000001d1a007986 */ /* 0x000fe6000c101904 */
[C---:B------:R-:W-:Y:S01]  /*0560*/  IMAD.WIDE R22, R0.reuse, 0x4, R26 ;  /* 0x0000000400167825 */ /* 0x040fe200078e021a */
[----:B------:R-:W-:Y:S03]  /*0570*/  STG.E desc[UR4][R24.64], R29 ;  /* 0x0000001d18007986 */ /* 0x000fe6000c101904 */
[----:B--2---:R-:W-:Y:S01]  /*0580*/  IMAD.WIDE R18, R5, 0x4, R14 ;  /* 0x0000000405127825 */ /* 0x004fe200078e020e */
[----:B------:R1:W-:Y:S01]  /*0590*/  STG.E desc[UR4][R22.64], R29 ;  /* 0x0000001d16007986 */ /* 0x0003e2000c101904 */
[----:B------:R-:W-:-:S02]  /*05a0*/  LEA R5, R0, R5, 0x2 ;  /* 0x0000000500057211 */ /* 0x000fc400078e10ff */
[----:B0-----:R-:W-:-:S05]  /*05b0*/  IMAD.WIDE R16, R0, 0x4, R24 ;  /* 0x0000000400107825 */ /* 0x001fca00078e0218 */
[----:B------:R0:W-:Y:S01]  /*05c0*/  STG.E desc[UR4][R16.64], R29 ;  /* 0x0000001d10007986 */ /* 0x0001e2000c101904 */
[----:B-1----:R-:W-:-:S03]  /*05d0*/  IMAD.WIDE R22, R0, 0x4, R20 ;  /* 0x0000000400167825 */ /* 0x002fc600078e0214 */
[----:B------:R-:W-:Y:S04]  /*05e0*/  STG.E desc[UR4][R20.64], R29 ;  /* 0x0000001d14007986 */ /* 0x000fe8000c101904 */
[----:B------:R1:W-:Y:S01]  /*05f0*/  STG.E desc[UR4][R18.64], R29 ;  /* 0x0000001d12007986 */ /* 0x0003e2000c101904 */
[----:B------:R-:W-:-:S03]  /*0600*/  IMAD.WIDE R26, R0, 0x4, R22 ;  /* 0x00000004001a7825 */ /* 0x000fc600078e0216 */
[----:B------:R-:W-:Y:S01]  /*0610*/  STG.E desc[UR4][R22.64], R29 ;  /* 0x0000001d16007986 */ /* 0x000fe2000c101904 */
[----:B0-----:R-:W-:-:S05]  /*0620*/  IMAD.WIDE R16, R0, 0x4, R18 ;  /* 0x0000000400107825 */ /* 0x001fca00078e0212 */
[----:B------:R0:W-:Y:S01]  /*0630*/  STG.E desc[UR4][R16.64], R29 ;  /* 0x0000001d10007986 */ /* 0x0001e2000c101904 */
[----:B------:R-:W-:-:S03]  /*0640*/  IMAD.WIDE R24, R0, 0x4, R16 ;  /* 0x0000000400187825 */ /* 0x000fc600078e0210 */
[----:B------:R2:W-:Y:S01]  /*0650*/  STG.E desc[UR4][R26.64], R29 ;  /* 0x0000001d1a007986 */ /* 0x0005e2000c101904 */
[----:B-1----:R-:W-:-:S03]  /*0660*/  IMAD.WIDE R18, R5, 0x4, R12 ;  /* 0x0000000405127825 */ /* 0x002fc600078e020c */
[----:B------:R-:W-:Y:S01]  /*0670*/  STG.E desc[UR4][R24.64], R29 ;  /* 0x0000001d18007986 */ /* 0x000fe2000c101904 */
[----:B------:R-:W-:-:S04]  /*0680*/  IMAD.WIDE R20, R0, 0x4, R24 ;  /* 0x0000000400147825 */ /* 0x000fc800078e0218 */
[----:B0-----:R-:W-:-:S04]  /*0690*/  IMAD.WIDE R16, R5, 0x4, R14 ;  /* 0x0000000405107825 */ /* 0x001fc800078e020e */
[----:B--2---:R-:W-:-:S04]  /*06a0*/  IMAD.WIDE R26, R0, 0x4, R26 ;  /* 0x00000004001a7825 */ /* 0x004fc800078e021a */
[C---:B------:R-:W-:Y:S01]  /*06b0*/  IMAD.WIDE R22, R0.reuse, 0x4, R16 ;  /* 0x0000000400167825 */ /* 0x040fe200078e0210 */
[----:B------:R-:W-:Y:S03]  /*06c0*/  STG.E desc[UR4][R26.64], R29 ;  /* 0x0000001d1a007986 */ /* 0x000fe6000c101904 */
[C---:B------:R-:W-:Y:S01]  /*06d0*/  IMAD R5, R0.reuse, 0x4, R5 ;  /* 0x0000000400057824 */ /* 0x040fe200078e0205 */
[----:B------:R0:W-:Y:S04]  /*06e0*/  STG.E desc[UR4][R20.64], R29 ;  /* 0x0000001d14007986 */ /* 0x0001e8000c101904 */
[----:B------:R1:W-:Y:S04]  /*06f0*/  STG.E desc[UR4][R18.64], R29 ;  /* 0x0000001d12007986 */ /* 0x0003e8000c101904 */
[----:B------:R2:W-:Y:S01]  /*0700*/  STG.E desc[UR4][R16.64], R29 ;  /* 0x0000001d10007986 */ /* 0x0005e2000c101904 */
[----:B0-----:R-:W-:-:S04]  /*0710*/  IMAD.WIDE R20, R0, 0x4, R18 ;  /* 0x0000000400147825 */ /* 0x001fc800078e0212 */
[C---:B-1----:R-:W-:Y:S01]  /*0720*/  IMAD.WIDE R18, R0.reuse, 0x4, R22 ;  /* 0x0000000400127825 */ /* 0x042fe200078e0216 */
[----:B------:R0:W-:Y:S03]  /*0730*/  STG.E desc[UR4][R20.64], R29 ;  /* 0x0000001d14007986 */ /* 0x0001e6000c101904 */
[C---:B--2---:R-:W-:Y:S01]  /*0740*/  IMAD.WIDE R16, R0.reuse, 0x4, R20 ;  /* 0x0000000400107825 */ /* 0x044fe200078e0214 */
[----:B------:R0:W-:Y:S03]  /*0750*/  STG.E desc[UR4][R22.64], R29 ;  /* 0x0000001d16007986 */ /* 0x0001e6000c101904 */
[C---:B------:R-:W-:Y:S01]  /*0760*/  IMAD.WIDE R26, R0.reuse, 0x4, R18 ;  /* 0x00000004001a7825 */ /* 0x040fe200078e0212 */
[----:B------:R0:W-:Y:S03]  /*0770*/  STG.E desc[UR4][R16.64], R29 ;  /* 0x0000001d10007986 */ /* 0x0001e6000c101904 */
[----:B------:R-:W-:Y:S01]  /*0780*/  IMAD.WIDE R24, R0, 0x4, R16 ;  /* 0x0000000400187825 */ /* 0x000fe200078e0210 */
[----:B------:R0:W-:Y:S04]  /*0790*/  STG.E desc[UR4][R18.64], R29 ;  /* 0x0000001d12007986 */ /* 0x0001e8000c101904 */
[----:B------:R0:W-:Y:S04]  /*07a0*/  STG.E desc[UR4][R24.64], R29 ;  /* 0x0000001d18007986 */ /* 0x0001e8000c101904 */
[----:B------:R0:W-:Y:S01]  /*07b0*/  STG.E desc[UR4][R26.64], R29 ;  /* 0x0000001d1a007986 */ /* 0x0001e2000c101904 */
[----:B------:R-:W-:Y:S05]  /*07c0*/  @!P1 BRA `(.L_x_9) ;  /* 0xfffffff800e09947 */ /* 0x000fea000383ffff */
.L_x_8:
[----:B------:R-:W-:Y:S05]  /*07d0*/  BSYNC.RECONVERGENT B4 ;  /* 0x0000000000047941 */ /* 0x000fea0003800200 */
.L_x_7:
[----:B0-----:R-:W-:Y:S01]  /*07e0*/  IADD3 R16, PT, PT, -R28, RZ, RZ ;  /* 0x000000ff1c107210 */ /* 0x001fe20007ffe1ff */
[----:B------:R-:W-:Y:S03]  /*07f0*/  BSSY.RECONVERGENT B4, `(.L_x_10) ;  /* 0x0000028000047945 */ /* 0x000fe60003800200 */
[----:B------:R-:W-:-:S13]  /*0800*/  ISETP.GT.AND P1, PT, R16, 0x4, PT ;  /* 0x000000041000780c */ /* 0x000fda0003f24270 */
[----:B------:R-:W-:Y:S05]  /*0810*/  @!P1 BRA `(.L_x_11) ;  /* 0x0000000000949947 */ /* 0x000fea0003800000 */
[C---:B------:R-:W-:Y:S01]  /*0820*/  IMAD.WIDE R20, R5.reuse, 0x4, R12 ;  /* 0x0000000405147825 */ /* 0x040fe200078e020c */
[----:B------:R-:W-:Y:S02]  /*0830*/  MOV R29, 0x7fc00000 ;  /* 0x7fc00000001d7802 */ /* 0x000fe40000000f00 */
[----:B------:R-:W-:Y:S01]  /*0840*/  PLOP3.LUT P0, PT, PT, PT, PT, 0x8, 0x80 ;  /* 0x000000000080781c */ /* 0x000fe20003f0e170 */
[----:B------:R-:W-:Y:S01]  /*0850*/  IMAD.WIDE R18, R5, 0x4, R14 ;  /* 0x0000000405127825 */ /* 0x000fe200078e020e */
[----:B------:R-:W-:Y:S01]  /*0860*/  LEA R5, R0, R5, 0x2 ;  /* 0x0000000500057211 */ /* 0x000fe200078e10ff */
[----:B------:R-:W-:Y:S01]  /*0870*/  STG.E desc[UR4][R20.64], R29 ;  /* 0x0000001d14007986 */ /* 0x000fe2000c101904 */
[----:B------:R-:W-:Y:S01]  /*0880*/  IADD3 R28, PT, PT, R28, 0x8, RZ ;  /* 0x000000081c1c7810 */ /* 0x000fe20007ffe0ff */
[C---:B------:R-:W-:Y:S02]  /*0890*/  IMAD.WIDE R22, R0.reuse, 0x4, R20 ;  /* 0x0000000400167825 */ /* 0x040fe400078e0214 */
[----:B------:R0:W-:Y:S02]  /*08a0*/  STG.E desc[UR4][R18.64], R29 ;  /* 0x0000001d12007986 */ /* 0x0001e4000c101904 */
[----:B------:R-:W-:-:S02]  /*08b0*/  IMAD.WIDE R16, R0, 0x4, R18 ;  /* 0x0000000400107825 */ /* 0x000fc400078e0212 */
[----:B------:R-:W-:Y:S02]  /*08c0*/  STG.E desc[UR4][R22.64], R29 ;  /* 0x0000001d16007986 */ /* 0x000fe4000c101904 */
[C---:B------:R-:W-:Y:S02]  /*08d0*/  IMAD.WIDE R26, R0.reuse, 0x4, R22 ;  /* 0x00000004001a7825 */ /* 0x040fe400078e0216 */
[----:B------:R1:W-:Y:S02]  /*08e0*/  STG.E desc[UR4][R16.64], R29 ;  /* 0x0000001d10007986 */ /* 0x0003e4000c101904 */
[----:B------:R-:W-:Y:S02]  /*08f0*/  IMAD.WIDE R24, R0, 0x4, R16 ;  /* 0x0000000400187825 */ /* 0x000fe400078e0210 */
[----:B------:R2:W-:Y:S02]  /*0900*/  STG.E desc[UR4][R26.64], R29 ;  /* 0x0000001d1a007986 */ /* 0x0005e4000c101904 */
[----:B0-----:R-:W-:-:S02]  /*0910*/  IMAD.WIDE R18, R5, 0x4, R12 ;  /* 0x0000000405127825 */ /* 0x001fc400078e020c */
[----:B------:R-:W-:Y:S02]  /*0920*/  STG.E desc[UR4][R24.64], R29 ;  /* 0x0000001d18007986 */ /* 0x000fe4000c101904 */
[----:B------:R-:W-:-:S04]  /*0930*/  IMAD.WIDE R20, R0, 0x4, R24 ;  /* 0x0000000400147825 */ /* 0x000fc800078e0218 */
[----:B-1----:R-:W-:-:S04]  /*0940*/  IMAD.WIDE R16, R5, 0x4, R14 ;  /* 0x0000000405107825 */ /* 0x002fc800078e020e */
        /* <DEDUP_REMOVED lines=17> */
[----:B------:R0:W-:Y:S02]  /*0a60*/  STG.E desc[UR4][R26.64], R29 ;  /* 0x0000001d1a007986 */ /* 0x0001e4000c101904 */
.L_x_11:
[----:B------:R-:W-:Y:S05]  /*0a70*/  BSYNC.RECONVERGENT B4 ;  /* 0x0000000000047941 */ /* 0x000fea0003800200 */
.L_x_10:
[----:B------:R-:W-:-:S13]  /*0a80*/  ISETP.NE.OR P0, PT, R28, RZ, P0 ;  /* 0x000000ff1c00720c */ /* 0x000fda0000705670 */
[----:B------:R-:W-:Y:S05]  /*0a90*/  @!P0 BREAK.RELIABLE B0 ;  /* 0x0000000000008942 */ /* 0x000fea0003800100 */
[----:B------:R-:W-:Y:S05]  /*0aa0*/  @!P0 BRA `(.L_x_12) ;  /* 0x0000000000588947 */ /* 0x000fea0003800000 */
.L_x_6:
[----:B------:R-:W-:Y:S05]  /*0ab0*/  BSYNC.RELIABLE B0 ;  /* 0x0000000000007941 */ /* 0x000fea0003800100 */
.L_x_5:
[----:B0-----:R-:W-:-:S07]  /*0ac0*/  MOV R29, 0x7fc00000 ;  /* 0x7fc00000001d7802 */ /* 0x001fce0000000f00 */
.L_x_13:
[----:B--2---:R-:W-:Y:S01]  /*0ad0*/  IMAD.WIDE R18, R5, 0x4, R12 ;  /* 0x0000000405127825 */ /* 0x004fe200078e020c */
[----:B------:R-:W-:-:S03]  /*0ae0*/  IADD3 R28, PT, PT, R28, 0x4, RZ ;  /* 0x000000041c1c7810 */ /* 0x000fc60007ffe0ff */
[----:B------:R-:W-:Y:S01]  /*0af0*/  IMAD.WIDE R16, R5, 0x4, R14 ;  /* 0x0000000405107825 */ /* 0x000fe200078e020e */
[----:B------:R0:W-:Y:S01]  /*0b00*/  STG.E desc[UR4][R18.64], R29 ;  /* 0x0000001d12007986 */ /* 0x0001e2000c101904 */
[----:B------:R-:W-:Y:S02]  /*0b10*/  ISETP.NE.AND P0, PT, R28, RZ, PT ;  /* 0x000000ff1c00720c */ /* 0x000fe40003f05270 */
[C---:B------:R-:W-:Y:S01]  /*0b20*/  IMAD.WIDE R20, R0.reuse, 0x4, R18 ;  /* 0x0000000400147825 */ /* 0x040fe200078e0212 */
[----:B------:R1:W-:Y:S01]  /*0b30*/  STG.E desc[UR4][R16.64], R29 ;  /* 0x0000001d10007986 */ /* 0x0003e2000c101904 */
[C---:B------:R-:W-:Y:S02]  /*0b40*/  LEA R5, R0.reuse, R5, 0x2 ;  /* 0x0000000500057211 */ /* 0x040fe400078e10ff */
[C---:B------:R-:W-:Y:S01]  /*0b50*/  IMAD.WIDE R22, R0.reuse, 0x4, R16 ;  /* 0x0000000400167825 */ /* 0x040fe200078e0210 */
[----:B------:R2:W-:Y:S04]  /*0b60*/  STG.E desc[UR4][R20.64], R29 ;  /* 0x0000001d14007986 */ /* 0x0005e8000c101904 */
[----:B------:R2:W-:Y:S01]  /*0b70*/  STG.E desc[UR4][R22.64], R29 ;  /* 0x0000001d16007986 */ /* 0x0005e2000c101904 */
[----:B0-----:R-:W-:-:S04]  /*0b80*/  IMAD.WIDE R18, R0, 0x4, R22 ;  /* 0x0000000400127825 */ /* 0x001fc800078e0216 */
[----:B-1----:R-:W-:-:S04]  /*0b90*/  IMAD.WIDE R16, R0, 0x4, R20 ;  /* 0x0000000400107825 */ /* 0x002fc800078e0214 */
[C---:B------:R-:W-:Y:S01]  /*0ba0*/  IMAD.WIDE R26, R0.reuse, 0x4, R18 ;  /* 0x00000004001a7825 */ /* 0x040fe200078e0212 */
[----:B------:R2:W-:Y:S03]  /*0bb0*/  STG.E desc[UR4][R16.64], R29 ;  /* 0x0000001d10007986 */ /* 0x0005e6000c101904 */
[----:B------:R-:W-:Y:S01]  /*0bc0*/  IMAD.WIDE R24, R0, 0x4, R16 ;  /* 0x0000000400187825 */ /* 0x000fe200078e0210 */
[----:B------:R2:W-:Y:S04]  /*0bd0*/  STG.E desc[UR4][R18.64], R29 ;  /* 0x0000001d12007986 */ /* 0x0005e8000c101904 */
[----:B------:R2:W-:Y:S04]  /*0be0*/  STG.E desc[UR4][R24.64], R29 ;  /* 0x0000001d18007986 */ /* 0x0005e8000c101904 */
[----:B------:R2:W-:Y:S01]  /*0bf0*/  STG.E desc[UR4][R26.64], R29 ;  /* 0x0000001d1a007986 */ /* 0x0005e2000c101904 */
[----:B------:R-:W-:Y:S05]  /*0c00*/  @P0 BRA `(.L_x_13) ;  /* 0xfffffffc00b00947 */ /* 0x000fea000383ffff */
.L_x_12:
[----:B------:R-:W-:Y:S05]  /*0c10*/  BSYNC.RECONVERGENT B1 ;  /* 0x0000000000017941 */ /* 0x000fea0003800200 */
.L_x_4:
[----:B------:R-:W-:-:S13]  /*0c20*/  ISETP.LT.AND P0, PT, R3, R2, PT ;  /* 0x000000020300720c */ /* 0x000fda0003f01270 */
.L_x_3:
[----:B------:R-:W-:Y:S05]  /*0c30*/  BSYNC.RECONVERGENT B2 ;  /* 0x0000000000027941 */ /* 0x000fea0003800200 */
.L_x_2:
[----:B------:R-:W-:-:S13]  /*0c40*/  ISETP.NE.AND P1, PT, R4, RZ, PT ;  /* 0x000000ff0400720c */ /* 0x000fda0003f25270 */
[----:B------:R-:W-:Y:S05]  /*0c50*/  @!P1 BRA `(.L_x_1) ;  /* 0x00000000003c9947 */ /* 0x000fea0003800000 */
[----:B------:R-:W-:Y:S01]  /*0c60*/  BSSY.RECONVERGENT B0, `(.L_x_14) ;  /* 0x000000d000007945 */ /* 0x000fe20003800200 */
[C---:B0-2---:R-:W-:Y:S01]  /*0c70*/  IMAD R19, R3.reuse, R0, RZ ;  /* 0x0000000003137224 */ /* 0x045fe200078e02ff */
[----:B------:R-:W-:Y:S01]  /*0c80*/  IADD3 R18, PT, PT, -R4, RZ, RZ ;  /* 0x000000ff04127210 */ /* 0x000fe20007ffe1ff */
[----:B------:R-:W-:Y:S01]  /*0c90*/  IMAD.MOV.U32 R21, RZ, RZ, 0x7fc00000 ;  /* 0x7fc00000ff157424 */ /* 0x000fe200078e00ff */
[----:B------:R-:W-:-:S07]  /*0ca0*/  IADD3 R3, PT, PT, R3, R4, RZ ;  /* 0x0000000403037210 */ /* 0x000fce0007ffe0ff */
.L_x_15:
[----:B0-----:R-:W-:Y:S01]  /*0cb0*/  IMAD.WIDE R4, R19, 0x4, R12 ;  /* 0x0000000413047825 */ /* 0x001fe200078e020c */
[----:B------:R-:W-:-:S03]  /*0cc0*/  IADD3 R18, PT, PT, R18, 0x1, RZ ;  /* 0x0000000112127810 */ /* 0x000fc60007ffe0ff */
[C---:B------:R-:W-:Y:S01]  /*0cd0*/  IMAD.WIDE R16, R19.reuse, 0x4, R14 ;  /* 0x0000000413107825 */ /* 0x040fe200078e020e */
[----:B------:R0:W-:Y:S01]  /*0ce0*/  STG.E desc[UR4][R4.64], R21 ;  /* 0x0000001504007986 */ /* 0x0001e2000c101904 */
[----:B------:R-:W-:Y:S02]  /*0cf0*/  ISETP.NE.AND P0, PT, R18, RZ, PT ;  /* 0x000000ff1200720c */ /* 0x000fe40003f05270 */
[----:B------:R-:W-:Y:S01]  /*0d00*/  IADD3 R19, PT, PT, R19, R0, RZ ;  /* 0x0000000013137210 */ /* 0x000fe20007ffe0ff */
[----:B------:R0:W-:Y:S10]  /*0d10*/  STG.E desc[UR4][R16.64], R21 ;  /* 0x0000001510007986 */ /* 0x0001f4000c101904 */
[----:B------:R-:W-:Y:S05]  /*0d20*/  @P0 BRA `(.L_x_15) ;  /* 0xfffffffc00e00947 */ /* 0x000fea000383ffff */
[----:B------:R-:W-:Y:S05]  /*0d30*/  BSYNC.RECONVERGENT B0 ;  /* 0x0000000000007941 */ /* 0x000fea0003800200 */
.L_x_14:
[----:B------:R-:W-:-:S13]  /*0d40*/  ISETP.LT.AND P0, PT, R3, R2, PT ;  /* 0x000000020300720c */ /* 0x000fda0003f01270 */
.L_x_1:
[----:B------:R-:W-:Y:S05]  /*0d50*/  BSYNC.RECONVERGENT B3 ;  /* 0x0000000000037941 */ /* 0x000fea0003800200 */
.L_x_0:
[----:B------:R-:W-:Y:S05]  /*0d60*/  WARPSYNC.ALL ;  /* 0x0000000000007948 */ /* 0x000fea0003800000 */
[----:B------:R-:W-:Y:S05]  /*0d70*/  @!P0 EXIT ;  /* 0x000000000000894d */ /* 0x000fea0003800000 */
[----:B0-2---:R-:W-:Y:S01]  /*0d80*/  IMAD R25, R3, R0, RZ ;  /* 0x0000000003197224 */ /* 0x005fe200078e02ff */
[----:B------:R-:W0:Y:S03]  /*0d90*/  LDCU UR6, c[0x0][0x3ac] ;  /* 0x00007580ff0677ac */ /* 0x000e260008000800 */
[----:B------:R-:W-:-:S04]  /*0da0*/  IMAD.WIDE R16, R25, 0x4, R6 ;  /* 0x0000000419107825 */ /* 0x000fc800078e0206 */
[C---:B------:R-:W-:Y:S02]  /*0db0*/  IMAD.WIDE R20, R25.reuse, 0x4, R10 ;  /* 0x0000000419147825 */ /* 0x040fe400078e020a */
[----:B------:R-:W0:Y:S02]  /*0dc0*/  LDG.E.CONSTANT R16, desc[UR4][R16.64] ;  /* 0x0000000410107981 */ /* 0x000e24000c1e9900 */
[----:B------:R-:W-:Y:S02]  /*0dd0*/  IMAD.WIDE R22, R25, 0x4, R8 ;  /* 0x0000000419167825 */ /* 0x000fe400078e0208 */
[----:B------:R-:W0:Y:S04]  /*0de0*/  LDG.E.CONSTANT R21, desc[UR4][R20.64] ;  /* 0x0000000414157981 */ /* 0x000e28000c1e9900 */
[----:B------:R-:W2:Y:S01]  /*0df0*/  LDG.E.CONSTANT R22, desc[UR4][R22.64] ;  /* 0x0000000416167981 */ /* 0x000ea2000c1e9900 */
[----:B------:R-:W-:-:S04]  /*0e00*/  IADD3 R19, PT, PT, R3, 0x1, RZ ;  /* 0x0000000103137810 */ /* 0x000fc80007ffe0ff */
[----:B------:R-:W-:Y:S01]  /*0e10*/  ISETP.GE.AND P1, PT, R19, R2, PT ;  /* 0x000000021300720c */ /* 0x000fe20003f26270 */
[----:B------:R-:W-:-:S04]  /*0e20*/  IMAD.WIDE R4, R25, 0x4, R12 ;  /* 0x0000000419047825 */ /* 0x000fc800078e020c */
[C-C-:B0-----:R-:W-:Y:S01]  /*0e30*/  FFMA R27, R21.reuse, UR6, R16.reuse ;  /* 0x00000006151b7c23 */ /* 0x141fe20008000010 */
[----:B------:R-:W-:-:S04]  /*0e40*/  FFMA R18, R21, -UR6, R16 ;  /* 0x8000000615127c23 */ /* 0x000fc80008000010 */
[----:B--2---:R-:W-:Y:S01]  /*0e50*/  FSETP.GTU.AND P0, PT, R22, R27, PT ;  /* 0x0000001b1600720b */ /* 0x004fe20003f0c000 */
[----:B------:R-:W-:-:S03]  /*0e60*/  IMAD.WIDE R16, R25, 0x4, R14 ;  /* 0x0000000419107825 */ /* 0x000fc600078e020e */
[----:B------:R-:W-:-:S05]  /*0e70*/  FSEL R29, R27, R18, !P0 ;  /* 0x000000121b1d7208 */ /* 0x000fca0004000000 */
[----:B------:R0:W-:Y:S04]  /*0e80*/  STG.E desc[UR4][R4.64], R29 ;  /* 0x0000001d04007986 */ /* 0x0001e8000c101904 */
[----:B------:R0:W-:Y:S01]  /*0e90*/  STG.E desc[UR4][R16.64], RZ ;  /* 0x000000ff10007986 */ /* 0x0001e2000c101904 */
[----:B------:R-:W-:Y:S05]  /*0ea0*/  @P1 EXIT ;  /* 0x000000000000194d */ /* 0x000fea0003800000 */
[----:B0-----:R-:W-:Y:S01]  /*0eb0*/  LOP3.LUT R5, RZ, R3, RZ, 0x33, !PT ;  /* 0x00000003ff057212 */ /* 0x001fe200078e33ff */
[----:B------:R-:W0:Y:S01]  /*0ec0*/  LDCU UR6, c[0x0][0x3ac] ;  /* 0x00007580ff0677ac */ /* 0x000e220008000800 */
[----:B------:R-:W-:Y:S01]  /*0ed0*/  BSSY.RECONVERGENT B0, `(.L_x_16) ;  /* 0x0000034000007945 */ /* 0x000fe20003800200 */
[----:B------:R-:W-:Y:S02]  /*0ee0*/  PLOP3.LUT P0, PT, P0, PT, PT, 0x8, 0x80 ;  /* 0x000000000080781c */ /* 0x000fe4000070e170 */
[----:B------:R-:W-:Y:S01]  /*0ef0*/  IMAD.IADD R5, R5, 0x1, R2 ;  /* 0x0000000105057824 */ /* 0x000fe200078e0202 */
[----:B------:R-:W1:Y:S01]  /*0f00*/  LDCU UR7, c[0x0][0x3a4] ;  /* 0x00007480ff0777ac */ /* 0x000e620008000800 */
[----:B------:R-:W-:Y:S02]  /*0f10*/  MOV R21, R27 ;  /* 0x0000001b00157202 */ /* 0x000fe40000000f00 */
[----:B------:R-:W-:Y:S02]  /*0f20*/  MOV R23, R18 ;  /* 0x0000001200177202 */ /* 0x000fe40000000f00 */
[----:B------:R-:W-:-:S13]  /*0f30*/  LOP3.LUT P1, R2, R5, 0x3, RZ, 0xc0, !PT ;  /* 0x0000000305027812 */ /* 0x000fda000782c0ff */
[----:B01----:R-:W-:Y:S05]  /*0f40*/  @!P1 BRA `(.L_x_17) ;  /* 0x0000000000b09947 */ /* 0x003fea0003800000 */
[----:B------:R-:W-:Y:S01]  /*0f50*/  BSSY.RECONVERGENT B1, `(.L_x_18) ;  /* 0x0000029000017945 */ /* 0x000fe20003800200 */
[----:B------:R-:W-:Y:S01]  /*0f60*/  IMAD R5, R19, R0, RZ ;  /* 0x0000000013057224 */ /* 0x000fe200078e02ff */
[----:B------:R-:W-:Y:S02]  /*0f70*/  IADD3 R2, PT, PT, -R2, RZ, RZ ;  /* 0x000000ff02027210 */ /* 0x000fe40007ffe1ff */
[----:B------:R-:W-:-:S07]  /*0f80*/  MOV R4, R3 ;  /* 0x0000000300047202 */ /* 0x000fce0000000f00 */
.L_x_22:
[----:B0-----:R-:W-:-:S04]  /*0f90*/  IMAD.WIDE R24, R5, 0x4, R6 ;  /* 0x0000000405187825 */ /* 0x001fc800078e0206 */
[C---:B------:R-:W-:Y:S02]  /*0fa0*/  IMAD.WIDE R16, R5.reuse, 0x4, R10 ;  /* 0x0000000405107825 */ /* 0x040fe400078e020a */
[----:B------:R-:W2:Y:S04]  /*0fb0*/  LDG.E.CONSTANT R24, desc[UR4][R24.64] ;  /* 0x0000000418187981 */ /* 0x000ea8000c1e9900 */
[----:B------:R-:W2:Y:S01]  /*0fc0*/  LDG.E.CONSTANT R17, desc[UR4][R16.64] ;  /* 0x0000000410117981 */ /* 0x000ea2000c1e9900 */
[----:B------:R-:W-:-:S05]  /*0fd0*/  IMAD.WIDE R18, R5, 0x4, R8 ;  /* 0x0000000405127825 */ /* 0x000fca00078e0208 */
[----:B------:R0:W5:Y:S01]  /*0fe0*/  LDG.E.CONSTANT R20, desc[UR4][R18.64] ;  /* 0x0000000412147981 */ /* 0x000162000c1e9900 */
[C---:B------:R-:W-:Y:S01]  /*0ff0*/  FSETP.GTU.AND P1, PT, R22.reuse, R21, PT ;  /* 0x000000151600720b */ /* 0x040fe20003f2c000 */
[----:B------:R-:W-:Y:S01]  /*1000*/  BSSY.RECONVERGENT B2, `(.L_x_19) ;  /* 0x0000012000027945 */ /* 0x000fe20003800200 */
[----:B------:R-:W-:Y:S01]  /*1010*/  FSETP.GE.AND P2, PT, R22, R23, PT ;  /* 0x000000171600720b */ /* 0x000fe20003f46000 */
[C-C-:B--2---:R-:W-:Y:S01]  /*1020*/  FFMA R0, R17.reuse, UR6, R24.reuse ;  /* 0x0000000611007c23 */ /* 0x144fe20008000018 */
[----:B------:R-:W-:-:S09]  /*1030*/  FFMA R22, R17, -UR6, R24 ;  /* 0x8000000611167c23 */ /* 0x000fd20008000018 */
[----:B------:R-:W-:Y:S02]  /*1040*/  @!P1 FMNMX R0, R0, R21, PT ;  /* 0x0000001500009209 */ /* 0x000fe40003800000 */
[----:B------:R-:W-:-:S03]  /*1050*/  @P2 FMNMX R22, R22, R23, !PT ;  /* 0x0000001716162209 */ /* 0x000fc60007800000 */
[----:B------:R-:W-:Y:S01]  /*1060*/  IMAD.MOV.U32 R21, RZ, RZ, R0 ;  /* 0x000000ffff157224 */ /* 0x000fe200078e0000 */
[----:B------:R-:W-:Y:S01]  /*1070*/  MOV R23, R22 ;  /* 0x0000001600177202 */ /* 0x000fe20000000f00 */
[----:B0-----:R-:W-:Y:S06]  /*1080*/  @P0 BRA `(.L_x_20) ;  /* 0x0000000000140947 */ /* 0x001fec0003800000 */
[CC--:B-----5:R-:W-:Y:S02]  /*1090*/  FSETP.GE.AND P1, PT, R20.reuse, R23.reuse, PT ;  /* 0x000000171400720b */ /* 0x0e0fe40003f26000 */
[-C--:B------:R-:W-:Y:S02]  /*10a0*/  FSET.BF.LTU.AND R27, R20, R23.reuse, PT ;  /* 0x00000017141b720a */ /* 0x080fe40003809000 */
[----:B------:R-:W-:Y:S02]  /*10b0*/  PLOP3.LUT P0, PT, P1, PT, PT, 0x8, 0x80 ;  /* 0x000000000080781c */ /* 0x000fe40000f0e170 */
[----:B------:R-:W-:Y:S01]  /*10c0*/  FSEL R25, R21, R23, !P1 ;  /* 0x0000001715197208 */ /* 0x000fe20004800000 */
[----:B------:R-:W-:Y:S10]  /*10d0*/  BRA `(.L_x_21) ;  /* 0x0000000000107947 */ /* 0x000ff40003800000 */
.L_x_20:
[CC--:B-----5:R-:W-:Y:S02]  /*10e0*/  FSETP.GTU.AND P1, PT, R20.reuse, R21.reuse, PT ;  /* 0x000000151400720b */ /* 0x0e0fe40003f2c000 */
[----:B------:R-:W-:Y:S02]  /*10f0*/  FSET.BF.GTU.AND R27, R20, R21, PT ;  /* 0x00000015141b720a */ /* 0x000fe4000380c000 */
[----:B------:R-:W-:Y:S02]  /*1100*/  PLOP3.LUT P0, PT, P1, PT, PT, 0x8, 0x80 ;  /* 0x000000000080781c */ /* 0x000fe40000f0e170 */
[----:B------:R-:W-:-:S11]  /*1110*/  FSEL R25, R21, R23, !P1 ;  /* 0x0000001715197208 */ /* 0x000fd60004800000 */
.L_x_21:
[----:B------:R-:W-:Y:S05]  /*1120*/  BSYNC.RECONVERGENT B2 ;  /* 0x0000000000027941 */ /* 0x000fea0003800200 */
.L_x_19:
[C---:B------:R-:W-:Y:S01]  /*1130*/  IMAD.WIDE R16, R5.reuse, 0x4, R12 ;  /* 0x0000000405107825 */ /* 0x040fe200078e020c */
[----:B------:R-:W-:Y:S02]  /*1140*/  IADD3 R2, PT, PT, R2, 0x1, RZ ;  /* 0x0000000102027810 */ /* 0x000fe40007ffe0ff */
[----:B------:R-:W-:Y:S01]  /*1150*/  MOV R0, UR7 ;  /* 0x0000000700007c02 */ /* 0x000fe20008000f00 */
[C---:B------:R-:W-:Y:S01]  /*1160*/  IMAD.WIDE R18, R5.reuse, 0x4, R14 ;  /* 0x0000000405127825 */ /* 0x040fe200078e020e */
[----:B------:R0:W-:Y:S01]  /*1170*/  STG.E desc[UR4][R16.64], R25 ;  /* 0x0000001910007986 */ /* 0x0001e2000c101904 */
[----:B------:R-:W-:Y:S02]  /*1180*/  ISETP.NE.AND P1, PT, R2, RZ, PT ;  /* 0x000000ff0200720c */ /* 0x000fe40003f25270 */
[----:B------:R-:W-:Y:S01]  /*1190*/  IADD3 R4, PT, PT, R4, 0x1, RZ ;  /* 0x0000000104047810 */ /* 0x000fe20007ffe0ff */
[----:B------:R0:W-:Y:S01]  /*11a0*/  STG.E desc[UR4][R18.64], R27 ;  /* 0x0000001b12007986 */ /* 0x0001e2000c101904 */
[----:B------:R-:W-:Y:S01]  /*11b0*/  MOV R22, R20 ;  /* 0x0000001400167202 */ /* 0x000fe20000000f00 */
[----:B------:R-:W-:-:S08]  /*11c0*/  IMAD.IADD R5, R5, 0x1, R0 ;  /* 0x0000000105057824 */ /* 0x000fd000078e0200 */
[----:B------:R-:W-:Y:S05]  /*11d0*/  @P1 BRA `(.L_x_22) ;  /* 0xfffffffc006c1947 */ /* 0x000fea000383ffff */
[----:B------:R-:W-:Y:S05]  /*11e0*/  BSYNC.RECONVERGENT B1 ;  /* 0x0000000000017941 */ /* 0x000fea0003800200 */
.L_x_18:
[----:B0-----:R-:W-:Y:S02]  /*11f0*/  IADD3 R19, PT, PT, R4, 0x1, RZ ;  /* 0x0000000104137810 */ /* 0x001fe40007ffe0ff */
[----:B------:R-:W-:-:S07]  /*1200*/  MOV R22, R20 ;  /* 0x0000001400167202 */ /* 0x000fce0000000f00 */
.L_x_17:
[----:B------:R-:W-:Y:S05]  /*1210*/  BSYNC.RECONVERGENT B0 ;  /* 0x0000000000007941 */ /* 0x000fea0003800200 */
.L_x_16:
[----:B------:R-:W0:Y:S02]  /*1220*/  LDC R2, c[0x0][0x3a8] ;  /* 0x0000ea00ff027b82 */ /* 0x000e240000000800 */
[----:B0-----:R-:W-:-:S04]  /*1230*/  IADD3 R3, PT, PT, -R3, -0x2, R2 ;  /* 0xfffffffe03037810 */ /* 0x001fc80007ffe102 */
[----:B------:R-:W-:-:S13]  /*1240*/  ISETP.GE.U32.AND P1, PT, R3, 0x3, PT ;  /* 0x000000030300780c */ /* 0x000fda0003f26070 */
[----:B------:R-:W-:Y:S05]  /*1250*/  @!P1 EXIT ;  /* 0x000000000000994d */ /* 0x000fea0003800000 */
[C---:B------:R-:W-:Y:S01]  /*1260*/  IADD3 R2, PT, PT, R19.reuse, -R2, RZ ;  /* 0x8000000213027210 */ /* 0x040fe20007ffe0ff */
[----:B------:R-:W-:Y:S01]  /*1270*/  IMAD R0, R19, R0, RZ ;  /* 0x0000000013007224 */ /* 0x000fe200078e02ff */
[----:B------:R-:W0:Y:S06]  /*1280*/  LDCU UR6, c[0x0][0x3ac] ;  /* 0x00007580ff0677ac */ /* 0x000e2c0008000800 */
.L_x_23:
[C---:B------:R-:W-:Y:S01]  /*1290*/  IMAD.WIDE R28, R0.reuse, 0x4, R6 ;  /* 0x00000004001c7825 */ /* 0x040fe200078e0206 */
[----:B------:R-:W1:Y:S03]  /*12a0*/  LDC R3, c[0x0][0x3a4] ;  /* 0x0000e900ff037b82 */ /* 0x000e660000000800 */
[C---:B------:R-:W-:Y:S01]  /*12b0*/  IMAD.WIDE R18, R0.reuse, 0x4, R10 ;  /* 0x0000000400127825 */ /* 0x040fe200078e020a */
[----:B------:R1:W0:Y:S04]  /*12c0*/  LDG.E.CONSTANT R26, desc[UR4][R28.64] ;  /* 0x000000041c1a7981 */ /* 0x000228000c1e9900 */
[----:B------:R2:W0:Y:S01]  /*12d0*/  LDG.E.CONSTANT R25, desc[UR4][R18.64] ;  /* 0x0000000412197981 */ /* 0x000422000c1e9900 */
[----:B------:R-:W-:-:S05]  /*12e0*/  IMAD.WIDE R4, R0, 0x4, R8 ;  /* 0x0000000400047825 */ /* 0x000fca00078e0208 */
[----:B------:R-:W3:Y:S01]  /*12f0*/  LDG.E.CONSTANT R16, desc[UR4][R4.64] ;  /* 0x0000000404107981 */ /* 0x000ee2000c1e9900 */
[C---:B------:R-:W-:Y:S02]  /*1300*/  FSETP.GTU.AND P1, PT, R22.reuse, R21, PT ;  /* 0x000000151600720b */ /* 0x040fe40003f2c000 */
[----:B------:R-:W-:Y:S01]  /*1310*/  FSETP.GE.AND P2, PT, R22, R23, PT ;  /* 0x000000171600720b */ /* 0x000fe20003f46000 */
[----:B-1----:R-:W-:-:S04]  /*1320*/  IMAD.WIDE R28, R3, 0x4, R28 ;  /* 0x00000004031c7825 */ /* 0x002fc800078e021c */
[----:B--2---:R-:W-:Y:S01]  /*1330*/  IMAD.WIDE R18, R3, 0x4, R18 ;  /* 0x0000000403127825 */ /* 0x004fe200078e0212 */
[----:B------:R1:W2:Y:S03]  /*1340*/  LDG.E.CONSTANT R27, desc[UR4][R28.64] ;  /* 0x000000041c1b7981 */ /* 0x0002a6000c1e9900 */
[C-C-:B0-----:R-:W-:Y:S01]  /*1350*/  FFMA R17, R25.reuse, UR6, R26.reuse ;  /* 0x0000000619117c23 */ /* 0x141fe2000800001a */
[----:B------:R-:W-:Y:S01]  /*1360*/  FFMA R26, R25, -UR6, R26 ;  /* 0x80000006191a7c23 */ /* 0x000fe2000800001a */
[----:B------:R-:W-:-:S03]  /*1370*/  IMAD.WIDE R24, R0, 0x4, R12 ;  /* 0x0000000400187825 */ /* 0x000fc600078e020c */
[----:B------:R-:W-:Y:S02]  /*1380*/  @!P1 FMNMX R17, R17, R21, PT ;  /* 0x0000001511119209 */ /* 0x000fe40003800000 */
[----:B------:R-:W-:Y:S02]  /*1390*/  @P2 FMNMX R26, R26, R23, !PT ;  /* 0x000000171a1a2209 */ /* 0x000fe40007800000 */
[C---:B---3--:R-:W-:Y:S02]  /*13a0*/  FSETP.GTU.AND P1, PT, R16.reuse, R17, PT ;  /* 0x000000111000720b */ /* 0x048fe40003f2c000 */
[-C--:B------:R-:W-:Y:S02]  /*13b0*/  FSETP.GE.AND P2, PT, R16, R26.reuse, PT ;  /* 0x0000001a1000720b */ /* 0x080fe40003f46000 */
[CC--:B------:R-:W-:Y:S02]  /*13c0*/  @P0 FSEL R21, R17.reuse, R26.reuse, !P1 ;  /* 0x0000001a11150208 */ /* 0x0c0fe40004800000 */
[----:B------:R-:W-:-:S05]  /*13d0*/  @!P0 FSEL R21, R17, R26, !P2 ;  /* 0x0000001a11158208 */ /* 0x000fca0005000000 */
[----:B------:R0:W-:Y:S01]  /*13e0*/  STG.E desc[UR4][R24.64], R21 ;  /* 0x0000001518007986 */ /* 0x0001e2000c101904 */
[----:B------:R-:W-:-:S05]  /*13f0*/  IMAD.WIDE R22, R3, 0x4, R4 ;  /* 0x0000000403167825 */ /* 0x000fca00078e0204 */
[----:B------:R-:W3:Y:S04]  /*1400*/  LDG.E.CONSTANT R20, desc[UR4][R22.64] ;  /* 0x0000000416147981 */ /* 0x000ee8000c1e9900 */
[----:B0-----:R0:W2:Y:S01]  /*1410*/  LDG.E.CONSTANT R24, desc[UR4][R18.64] ;  /* 0x0000000412187981 */ /* 0x0010a2000c1e9900 */
[----:B-1----:R-:W-:-:S04]  /*1420*/  IMAD.WIDE R28, R3, 0x4, R28 ;  /* 0x00000004031c7825 */ /* 0x002fc800078e021c */
[----:B0-----:R-:W-:-:S04]  /*1430*/  IMAD.WIDE R18, R3, 0x4, R18 ;  /* 0x0000000403127825 */ /* 0x001fc800078e0212 */
[----:B------:R-:W-:-:S04]  /*1440*/  IMAD.WIDE R22, R3, 0x4, R22 ;  /* 0x0000000403167825 */ /* 0x000fc800078e0216 */
[C-C-:B--2---:R-:W-:Y:S01]  /*1450*/  FFMA R4, R24.reuse, UR6, R27.reuse ;  /* 0x0000000618047c23 */ /* 0x144fe2000800001b */
[----:B------:R-:W-:-:S04]  /*1460*/  FFMA R5, R24, -UR6, R27 ;  /* 0x8000000618057c23 */ /* 0x000fc8000800001b */
[----:B------:R-:W-:Y:S02]  /*1470*/  @!P1 FMNMX R4, R17, R4, PT ;  /* 0x0000000411049209 */ /* 0x000fe40003800000 */
[----:B------:R-:W-:Y:S02]  /*1480*/  @P0 PLOP3.LUT P1, PT, P1, PT, PT, 0x8, 0x80 ;  /* 0x000000000080081c */ /* 0x000fe40000f2e170 */
[----:B------:R-:W-:Y:S02]  /*1490*/  @!P0 PLOP3.LUT P1, PT, P2, PT, PT, 0x8, 0x80 ;  /* 0x000000000080881c */ /* 0x000fe4000172e170 */
[----:B------:R-:W-:Y:S02]  /*14a0*/  @P2 FMNMX R5, R26, R5, !PT ;  /* 0x000000051a052209 */ /* 0x000fe40007800000 */
[----:B------:R-:W-:Y:S01]  /*14b0*/  @P0 FSET.BF.GTU.AND R27, R16, R17, PT ;  /* 0x00000011101b020a */ /* 0x000fe2000380c000 */
[----:B------:R-:W-:Y:S01]  /*14c0*/  IMAD.WIDE R24, R0, 0x4, R12 ;  /* 0x0000000400187825 */ /* 0x000fe200078e020c */
[----:B------:R-:W-:-:S02]  /*14d0*/  @!P0 FSET.BF.LTU.AND R27, R16, R26, PT ;  /* 0x0000001a101b820a */ /* 0x000fc40003809000 */
[----:B---3--:R-:W-:Y:S01]  /*14e0*/  FSETP.GE.AND P2, PT, R20, R5, PT ;  /* 0x000000051400720b */ /* 0x008fe20003f46000 */
[----:B------:R-:W-:Y:S01]  /*14f0*/  IMAD.WIDE R16, R0, 0x4, R14 ;  /* 0x0000000400107825 */ /* 0x000fe200078e020e */
[----:B------:R-:W-:-:S03]  /*1500*/  FSETP.GTU.AND P3, PT, R20, R4, PT ;  /* 0x000000041400720b */ /* 0x000fc60003f6c000 */
[CC--:B------:R-:W-:Y:S01]  /*1510*/  @!P1 FSEL R21, R4.reuse, R5.reuse, !P2 ;  /* 0x0000000504159208 */ /* 0x0c0fe20005000000 */
[----:B------:R0:W-:Y:S01]  /*1520*/  STG.E desc[UR4][R16.64], R27 ;  /* 0x0000001b10007986 */ /* 0x0001e2000c101904 */
[-C--:B------:R-:W-:Y:S01]  /*1530*/  @P1 FSEL R21, R4, R5.reuse, !P3 ;  /* 0x0000000504151208 */ /* 0x080fe20005800000 */
[----:B0-----:R-:W-:Y:S02]  /*1540*/  IMAD.WIDE R26, R3, 0x4, R24 ;  /* 0x00000004031a7825 */ /* 0x001fe400078e0218 */
[----:B------:R-:W2:Y:S04]  /*1550*/  LDG.E.CONSTANT R25, desc[UR4][R28.64] ;  /* 0x000000041c197981 */ /* 0x000ea8000c1e9900 */
[----:B------:R0:W-:Y:S01]  /*1560*/  STG.E desc[UR4][R26.64], R21 ;  /* 0x000000151a007986 */ /* 0x0001e2000c101904 */
[----:B------:R-:W-:-:S03]  /*1570*/  @!P1 FSET.BF.LTU.AND R24, R20, R5, PT ;  /* 0x000000051418920a */ /* 0x000fc60003809000 */
[----:B0-----:R0:W2:Y:S01]  /*1580*/  LDG.E.CONSTANT R26, desc[UR4][R18.64] ;  /* 0x00000004121a7981 */ /* 0x0010a2000c1e9900 */
[----:B------:R-:W-:-:S03]  /*1590*/  @P1 FSET.BF.GTU.AND R24, R20, R4, PT ;  /* 0x000000041418120a */ /* 0x000fc6000380c000 */
[----:B------:R1:W3:Y:S01]  /*15a0*/  LDG.E.CONSTANT R27, desc[UR4][R22.64] ;  /* 0x00000004161b7981 */ /* 0x0002e2000c1e9900 */
[----:B------:R-:W-:-:S04]  /*15b0*/  IMAD.WIDE R20, R3, 0x4, R28 ;  /* 0x0000000403147825 */ /* 0x000fc800078e021c */
[C---:B0-----:R-:W-:Y:S02]  /*15c0*/  IMAD.WIDE R18, R3.reuse, 0x4, R18 ;  /* 0x0000000403127825 */ /* 0x041fe400078e0212 */
[----:B------:R-:W4:Y:S04]  /*15d0*/  LDG.E.CONSTANT R20, desc[UR4][R20.64] ;  /* 0x0000000414147981 */ /* 0x000f28000c1e9900 */
[----:B------:R-:W4:Y:S01]  /*15e0*/  LDG.E.CONSTANT R19, desc[UR4][R18.64] ;  /* 0x0000000412137981 */ /* 0x000f22000c1e9900 */
[----:B-1----:R-:W-:-:S06]  /*15f0*/  IMAD.WIDE R22, R3, 0x4, R22 ;  /* 0x0000000403167825 */ /* 0x002fcc00078e0216 */
[----:B------:R4:W5:Y:S01]  /*1600*/  LDG.E.CONSTANT R22, desc[UR4][R22.64] ;  /* 0x0000000416167981 */ /* 0x000962000c1e9900 */
[----:B------:R-:W-:Y:S02]  /*1610*/  @!P1 PLOP3.LUT P0, PT, P2, PT, PT, 0x8, 0x80 ;  /* 0x000000000080981c */ /* 0x000fe4000170e170 */
[----:B------:R-:W-:Y:S01]  /*1620*/  @P1 PLOP3.LUT P0, PT, P3, PT, PT, 0x8, 0x80 ;  /* 0x000000000080181c */ /* 0x000fe20001f0e170 */
[----:B------:R-:W-:-:S05]  /*1630*/  IMAD.WIDE R16, R3, 0x4, R16 ;  /* 0x0000000403107825 */ /* 0x000fca00078e0210 */
[----:B------:R0:W-:Y:S02]  /*1640*/  STG.E desc[UR4][R16.64], R24 ;  /* 0x0000001810007986 */ /* 0x0001e4000c101904 */
[----:B0-----:R-:W-:Y:S01]  /*1650*/  IMAD.WIDE R16, R3, 0x4, R16 ;  /* 0x0000000403107825 */ /* 0x001fe200078e0210 */
[----:B------:R-:W-:-:S03]  /*1660*/  IADD3 R2, PT, PT, R2, 0x4, RZ ;  /* 0x0000000402027810 */ /* 0x000fc60007ffe0ff */
[C-C-:B--2---:R-:W-:Y:S01]  /*1670*/  FFMA R28, R26.reuse, -UR6, R25.reuse ;  /* 0x800000061a1c7c23 */ /* 0x144fe20008000019 */
[----:B------:R-:W-:-:S04]  /*1680*/  FFMA R25, R26, UR6, R25 ;  /* 0x000000061a197c23 */ /* 0x000fc80008000019 */
[----:B------:R-:W-:Y:S02]  /*1690*/  @P2 FMNMX R28, R5, R28, !PT ;  /* 0x0000001c051c2209 */ /* 0x000fe40007800000 */
[----:B------:R-:W-:Y:S02]  /*16a0*/  @!P3 FMNMX R25, R4, R25, PT ;  /* 0x000000190419b209 */ /* 0x000fe40003800000 */
[CC--:B---3--:R-:W-:Y:S02]  /*16b0*/  FSETP.GE.AND P2, PT, R27.reuse, R28.reuse, PT ;  /* 0x0000001c1b00720b */ /* 0x0c8fe40003f46000 */
[----:B------:R-:W-:Y:S01]  /*16c0*/  FSETP.GTU.AND P3, PT, R27, R25, PT ;  /* 0x000000191b00720b */ /* 0x000fe20003f6c000 */
[----:B------:R-:W-:Y:S01]  /*16d0*/  IMAD.WIDE R4, R0, 0x4, R12 ;  /* 0x0000000400047825 */ /* 0x000fe200078e020c */
[----:B------:R-:W-:Y:S02]  /*16e0*/  @!P0 PLOP3.LUT P1, PT, P2, PT, PT, 0x8, 0x80 ;  /* 0x000000000080881c */ /* 0x000fe4000172e170 */
[----:B------:R-:W-:Y:S01]  /*16f0*/  @P0 PLOP3.LUT P1, PT, P3, PT, PT, 0x8, 0x80 ;  /* 0x000000000080081c */ /* 0x000fe20001f2e170 */
[C-C-:B----4-:R-:W-:Y:S01]  /*1700*/  FFMA R23, R19.reuse, -UR6, R20.reuse ;  /* 0x8000000613177c23 */ /* 0x150fe20008000014 */
[----:B------:R-:W-:Y:S01]  /*1710*/  FFMA R21, R19, UR6, R20 ;  /* 0x0000000613157c23 */ /* 0x000fe20008000014 */
[----:B------:R-:W-:Y:S01]  /*1720*/  IMAD.WIDE R4, R3, 0x4, R4 ;  /* 0x0000000403047825 */ /* 0x000fe200078e0204 */
[----:B------:R-:W-:-:S03]  /*1730*/  @!P0 FSET.BF.LTU.AND R18, R27, R28, PT ;  /* 0x0000001c1b12820a */ /* 0x000fc60003809000 */
[----:B------:R-:W-:Y:S02]  /*1740*/  @P2 FMNMX R23, R28, R23, !PT ;  /* 0x000000171c172209 */ /* 0x000fe40007800000 */
[----:B------:R-:W-:Y:S01]  /*1750*/  @!P3 FMNMX R21, R25, R21, PT ;  /* 0x000000151915b209 */ /* 0x000fe20003800000 */
[----:B------:R-:W-:Y:S01]  /*1760*/  IMAD.WIDE R4, R3, 0x4, R4 ;  /* 0x0000000403047825 */ /* 0x000fe200078e0204 */
[-C--:B------:R-:W-:Y:S02]  /*1770*/  @!P0 FSEL R19, R25, R28.reuse, !P2 ;  /* 0x0000001c19138208 */ /* 0x080fe40005000000 */
[----:B------:R-:W-:Y:S02]  /*1780*/  @P0 FSET.BF.GTU.AND R18, R27, R25, PT ;  /* 0x000000191b12020a */ /* 0x000fe4000380c000 */
[----:B------:R-:W-:Y:S02]  /*1790*/  @P0 FSEL R19, R25, R28, !P3 ;  /* 0x0000001c19130208 */ /* 0x000fe40005800000 */
[----:B-----5:R-:W-:-:S02]  /*17a0*/  @!P1 FSETP.GE.AND P0, PT, R22, R23, PT ;  /* 0x000000171600920b */ /* 0x020fc40003f06000 */
[C---:B------:R-:W-:Y:S01]  /*17b0*/  @P1 FSETP.GTU.AND P2, PT, R22.reuse, R21, PT ;  /* 0x000000151600120b */ /* 0x040fe20003f4c000 */
[----:B------:R-:W-:Y:S01]  /*17c0*/  IMAD.WIDE R26, R3, 0x4, R4 ;  /* 0x00000004031a7825 */ /* 0x000fe200078e0204 */
[-C--:B------:R-:W-:Y:S02]  /*17d0*/  @!P1 FSEL R29, R21, R23.reuse, !P0 ;  /* 0x00000017151d9208 */ /* 0x080fe40004000000 */
[CC--:B------:R-:W-:Y:S01]  /*17e0*/  @!P1 FSET.BF.LTU.AND R20, R22.reuse, R23.reuse, PT ;  /* 0x000000171614920a */ /* 0x0c0fe20003809000 */
[----:B------:R-:W-:Y:S01]  /*17f0*/  IMAD.WIDE R24, R3, 0x4, R16 ;  /* 0x0000000403187825 */ /* 0x000fe200078e0210 */
[----:B------:R-:W-:Y:S02]  /*1800*/  @P1 FSEL R29, R21, R23, !P2 ;  /* 0x00000017151d1208 */ /* 0x000fe40005000000 */
[----:B------:R-:W-:Y:S01]  /*1810*/  @P1 FSET.BF.GTU.AND R20, R22, R21, PT ;  /* 0x000000151614120a */ /* 0x000fe2000380c000 */
[----:B------:R1:W-:Y:S04]  /*1820*/  STG.E desc[UR4][R4.64], R19 ;  /* 0x0000001304007986 */ /* 0x0003e8000c101904 */
[----:B------:R1:W-:Y:S04]  /*1830*/  STG.E desc[UR4][R16.64], R18 ;  /* 0x0000001210007986 */ /* 0x0003e8000c101904 */
[----:B------:R1:W-:Y:S04]  /*1840*/  STG.E desc[UR4][R26.64], R29 ;  /* 0x0000001d1a007986 */ /* 0x0003e8000c101904 */
[----:B------:R1:W-:Y:S01]  /*1850*/  STG.E desc[UR4][R24.64], R20 ;  /* 0x0000001418007986 */ /* 0x0003e2000c101904 */
[----:B------:R-:W-:-:S02]  /*1860*/  ISETP.NE.AND P3, PT, R2, RZ, PT ;  /* 0x000000ff0200720c */ /* 0x000fc40003f65270 */
[----:B------:R-:W-:Y:S02]  /*1870*/  @!P1 PLOP3.LUT P0, PT, P0, PT, PT, 0x8, 0x80 ;  /* 0x000000000080981c */ /* 0x000fe4000070e170 */
[----:B------:R-:W-:Y:S02]  /*1880*/  @P1 PLOP3.LUT P0, PT, P2, PT, PT, 0x8, 0x80 ;  /* 0x000000000080181c */ /* 0x000fe4000170e170 */
[----:B------:R-:W-:-:S07]  /*1890*/  LEA R0, R3, R0, 0x2 ;  /* 0x0000000003007211 */ /* 0x000fce00078e10ff */
[----:B-1----:R-:W-:Y:S05]  /*18a0*/  @P3 BRA `(.L_x_23) ;  /* 0xfffffff800783947 */ /* 0x002fea000383ffff */
[----:B------:R-:W-:Y:S05]  /*18b0*/  EXIT ;  /* 0x000000000000794d */ /* 0x000fea0003800000 */
.L_x_24:
[----:B------:R-:W-:-:S00]  /*18c0*/  BRA `(.L_x_24) ;  /* 0xfffffffc00fc7947 */ /* 0x000fc0000383ffff */
[----:B------:R-:W-:-:S00]  /*18d0*/  NOP ;  /* 0x0000000000007918 */ /* 0x000fc00000000000 */
        /* <DEDUP_REMOVED lines=10> */
.L_x_81:


//--------------------- .text.supertrend_batch_f32 --------------------------
	.section	.text.supertrend_batch_f32,"ax",@progbits
	.align	128
        .global         supertrend_batch_f32
        .type           supertrend_batch_f32,@function
        .size           supertrend_batch_f32,(.L_x_82 - supertrend_batch_f32)
        .other          supertrend_batch_f32,@"STO_CUDA_ENTRY STV_DEFAULT"
supertrend_batch_f32:
.text.supertrend_batch_f32:
[----:B------:R-:W-:Y:S01]  /*0000*/  LDC R1, c[0x0][0x37c] ;  /* 0x0000df00ff017b82 */ /* 0x000fe20000000800 */
[----:B------:R-:W0:Y:S07]  /*0010*/  S2R R22, SR_TID.X ;  /* 0x0000000000167919 */ /* 0x000e2e0000002100 */
[----:B------:R-:W0:Y:S01]  /*0020*/  S2UR UR4, SR_CTAID.X ;  /* 0x00000000000479c3 */ /* 0x000e220000002500 */
[----:B------:R-:W1:Y:S07]  /*0030*/  LDCU UR5, c[0x0][0x3b4] ;  /* 0x00007680ff0577ac */ /* 0x000e6e0008000800 */
[----:B------:R-:W0:Y:S02]  /*0040*/  LDC R15, c[0x0][0x360] ;  /* 0x0000d800ff0f7b82 */ /* 0x000e240000000800 */
[----:B0-----:R-:W-:-:S05]  /*0050*/  IMAD R15, R15, UR4, R22 ;  /* 0x000000040f0f7c24 */ /* 0x001fca000f8e0216 */
[----:B-1----:R-:W-:-:S13]  /*0060*/  ISETP.GE.AND P0, PT, R15, UR5, PT ;  /* 0x000000050f007c0c */ /* 0x002fda000bf06270 */
[----:B------:R-:W-:Y:S05]  /*0070*/  @P0 EXIT ;  /* 0x000000000000094d */ /* 0x000fea0003800000 */
[----:B------:R-:W0:Y:S01]  /*0080*/  LDC.64 R4, c[0x0][0x3a8] ;  /* 0x0000ea00ff047b82 */ /* 0x000e220000000a00 */
[----:B------:R-:W1:Y:S07]  /*0090*/  LDCU.64 UR6, c[0x0][0x358] ;  /* 0x00006b00ff0677ac */ /* 0x000e6e0008000a00 */
[----:B------:R-:W2:Y:S01]  /*00a0*/  LDC.64 R6, c[0x0][0x3a0] ;  /* 0x0000e800ff067b82 */ /* 0x000ea20000000a00 */
[----:B------:R-:W-:Y:S01]  /*00b0*/  VOTEU.ANY UR4, UPT, PT ;  /* 0x0000000000047886 */ /* 0x000fe200038e0100 */
[----:B------:R-:W3:Y:S06]  /*00c0*/  LDCU UR8, c[0x0][0x3b0] ;  /* 0x00007600ff0877ac */ /* 0x000eec0008000800 */
[----:B------:R-:W4:Y:S01]  /*00d0*/  LDC.64 R8, c[0x0][0x398] ;  /* 0x0000e600ff087b82 */ /* 0x000f220000000a00 */
[----:B0-----:R-:W-:-:S07]  /*00e0*/  IMAD.WIDE R4, R15, 0x4, R4 ;  /* 0x000000040f047825 */ /* 0x001fce00078e0204 */
[----:B------:R-:W0:Y:S01]  /*00f0*/  LDC.64 R12, c[0x0][0x3b8] ;  /* 0x0000ee00ff0c7b82 */ /* 0x000e220000000a00 */
[----:B-1----:R1:W3:Y:S01]  /*0100*/  LDG.E.CONSTANT R0, desc[UR6][R4.64] ;  /* 0x0000000604007981 */ /* 0x0022e2000c1e9900 */
[----:B--2---:R-:W-:-:S05]  /*0110*/  IMAD.WIDE R6, R15, 0x4, R6 ;  /* 0x000000040f067825 */ /* 0x004fca00078e0206 */
[----:B------:R-:W5:Y:S01]  /*0120*/  LDG.E.CONSTANT R2, desc[UR6][R6.64] ;  /* 0x0000000606027981 */ /* 0x000f62000c1e9900 */
[----:B------:R-:W-:Y:S01]  /*0130*/  IMAD.U32 R3, RZ, RZ, UR4 ;  /* 0x00000004ff037e24 */ /* 0x000fe2000f8e00ff */
[----:B------:R-:W-:Y:S01]  /*0140*/  UBREV UR5, UR4 ;  /* 0x00000004000572be */ /* 0x000fe20008000000 */
[C---:B----4-:R-:W-:Y:S01]  /*0150*/  IMAD.WIDE R8, R15.reuse, 0x4, R8 ;  /* 0x000000040f087825 */ /* 0x050fe200078e0208 */
[----:B------:R-:W-:Y:S05]  /*0160*/  BSSY.RECONVERGENT B0, `(.L_x_25) ;  /* 0x0000066000007945 */ /* 0x000fea0003800200 */
[----:B------:R3:W5:Y:S02]  /*0170*/  LDG.E.CONSTANT R8, desc[UR6][R8.64] ;  /* 0x0000000608087981 */ /* 0x000764000c1e9900 */
[----:B-1----:R-:W1:Y:S01]  /*0180*/  FLO.U32.SH R4, UR5 ;  /* 0x0000000500047d00 */ /* 0x002e6200080e0400 */
[----:B---3--:R-:W-:Y:S01]  /*0190*/  IMAD R9, R15, UR8, RZ ;  /* 0x000000080f097c24 */ /* 0x008fe2000f8e02ff */
[----:B------:R-:W-:-:S03]  /*01a0*/  LOP3.LUT R15, R22, 0x1f, RZ, 0xc0, !PT ;  /* 0x0000001f160f7812 */ /* 0x000fc600078ec0ff */
[----:B0-----:R-:W-:Y:S01]  /*01b0*/  IMAD.WIDE R12, R9, 0x4, R12 ;  /* 0x00000004090c7825 */ /* 0x001fe200078e020c */
[----:B------:R-:W0:Y:S02]  /*01c0*/  SHFL.DOWN PT, R11, R0, 0x10, 0x1f ;  /* 0x0a001f00000b7f89 */ /* 0x000e2400000e0000 */
[----:B0-----:R-:W-:Y:S02]  /*01d0*/  VIMNMX R14, PT, PT, R0, R11, PT ;  /* 0x0000000b000e7248 */ /* 0x001fe40003fe0100 */
[----:B------:R-:W0:Y:S03]  /*01e0*/  LDC.64 R10, c[0x0][0x3c0] ;  /* 0x0000f000ff0a7b82 */ /* 0x000e260000000a00 */
[----:B------:R-:W2:Y:S02]  /*01f0*/  SHFL.DOWN PT, R5, R14, 0x8, 0x1f ;  /* 0x09001f000e057f89 */ /* 0x000ea400000e0000 */
[----:B--2---:R-:W-:-:S05]  /*0200*/  VIMNMX R16, PT, PT, R14, R5, PT ;  /* 0x000000050e107248 */ /* 0x004fca0003fe0100 */
[----:B------:R-:W2:Y:S02]  /*0210*/  SHFL.DOWN PT, R5, R16, 0x4, 0x1f ;  /* 0x08801f0010057f89 */ /* 0x000ea400000e0000 */
[----:B--2---:R-:W-:-:S05]  /*0220*/  VIMNMX R18, PT, PT, R16, R5, PT ;  /* 0x0000000510127248 */ /* 0x004fca0003fe0100 */
[----:B------:R-:W2:Y:S02]  /*0230*/  SHFL.DOWN PT, R5, R18, 0x2, 0x1f ;  /* 0x08401f0012057f89 */ /* 0x000ea400000e0000 */
[----:B--2---:R-:W-:-:S05]  /*0240*/  VIMNMX R20, PT, PT, R18, R5, PT ;  /* 0x0000000512147248 */ /* 0x004fca0003fe0100 */
[----:B------:R-:W2:Y:S01]  /*0250*/  SHFL.DOWN PT, R5, R20, 0x1, 0x1f ;  /* 0x08201f0014057f89 */ /* 0x000ea200000e0000 */
[----:B0-----:R-:W-:Y:S01]  /*0260*/  IMAD.WIDE R10, R9, 0x4, R10 ;  /* 0x00000004090a7825 */ /* 0x001fe200078e020a */
[----:B--2---:R-:W-:-:S04]  /*0270*/  VIMNMX R5, PT, PT, R20, R5, PT ;  /* 0x0000000514057248 */ /* 0x004fc80003fe0100 */
[----:B------:R-:W-:-:S13]  /*0280*/  ISETP.GE.AND P0, PT, R5, 0x1, PT ;  /* 0x000000010500780c */ /* 0x000fda0003f06270 */
[----:B-1----:R-:W-:Y:S05]  /*0290*/  @!P0 BRA `(.L_x_26) ;  /* 0x0000000400488947 */ /* 0x002fea0003800000 */
[C---:B------:R-:W-:Y:S01]  /*02a0*/  ISETP.GE.U32.AND P0, PT, R5.reuse, 0x8, PT ;  /* 0x000000080500780c */ /* 0x040fe20003f06070 */
[----:B------:R-:W-:Y:S01]  /*02b0*/  BSSY.RECONVERGENT B1, `(.L_x_27) ;  /* 0x000002c000017945 */ /* 0x000fe20003800200 */
[----:B------:R-:W-:Y:S01]  /*02c0*/  LOP3.LUT R22, R5, 0x7, RZ, 0xc0, !PT ;  /* 0x0000000705167812 */ /* 0x000fe200078ec0ff */
[----:B------:R-:W-:-:S03]  /*02d0*/  IMAD.MOV.U32 R7, RZ, RZ, RZ ;  /* 0x000000ffff077224 */ /* 0x000fc600078e00ff */
[----:B------:R-:W-:-:S07]  /*02e0*/  ISETP.NE.AND P1, PT, R22, RZ, PT ;  /* 0x000000ff1600720c */ /* 0x000fce0003f25270 */
[----:B------:R-:W-:Y:S06]  /*02f0*/  @!P0 BRA `(.L_x_28) ;  /* 0x00000000009c8947 */ /* 0x000fec0003800000 */
[----:B------:R-:W0:Y:S01]  /*0300*/  LDCU.64 UR10, c[0x0][0x3b8] ;  /* 0x00007700ff0a77ac */ /* 0x000e220008000a00 */
[----:B------:R-:W-:Y:S01]  /*0310*/  IMAD.MOV.U32 R16, RZ, RZ, 0x10 ;  /* 0x00000010ff107424 */ /* 0x000fe200078e00ff */
[----:B------:R-:W-:Y:S01]  /*0320*/  LOP3.LUT R7, R5, 0x7ffffff8, RZ, 0xc0, !PT ;  /* 0x7ffffff805077812 */ /* 0x000fe200078ec0ff */
[----:B------:R-:W-:Y:S01]  /*0330*/  IMAD.MOV.U32 R17, RZ, RZ, 0x0 ;  /* 0x00000000ff117424 */ /* 0x000fe200078e00ff */
[----:B------:R-:W1:Y:S01]  /*0340*/  LDCU.64 UR12, c[0x0][0x3c0] ;  /* 0x00007800ff0c77ac */ /* 0x000e620008000a00 */
[----:B------:R-:W-:-:S04]  /*0350*/  IMAD.WIDE R16, R9, 0x4, R16 ;  /* 0x0000000409107825 */ /* 0x000fc800078e0210 */
[----:B------:R-:W-:Y:S01]  /*0360*/  IMAD.MOV R6, RZ, RZ, -R7 ;  /* 0x000000ffff067224 */ /* 0x000fe200078e0a07 */
[C---:B0-----:R-:W-:Y:S02]  /*0370*/  IADD3 R20, P0, PT, R16.reuse, UR10, RZ ;  /* 0x0000000a10147c10 */ /* 0x041fe4000ff1e0ff */
[----:B-1----:R-:W-:Y:S02]  /*0380*/  IADD3 R9, P2, PT, R16, UR12, RZ ;  /* 0x0000000c10097c10 */ /* 0x002fe4000ff5e0ff */
[C---:B------:R-:W-:Y:S02]  /*0390*/  IADD3.X R21, PT, PT, R17.reuse, UR11, RZ, P0, !PT ;  /* 0x0000000b11157c10 */ /* 0x040fe400087fe4ff */
[----:B------:R-:W-:-:S09]  /*03a0*/  IADD3.X R14, PT, PT, R17, UR13, RZ, P2, !PT ;  /* 0x0000000d110e7c10 */ /* 0x000fd200097fe4ff */
.L_x_29:
[----:B0-----:R-:W-:Y:S02]  /*03b0*/  IMAD.MOV.U32 R23, RZ, RZ, 0x7fc00000 ;  /* 0x7fc00000ff177424 */ /* 0x001fe400078e00ff */
[----:B------:R-:W-:Y:S02]  /*03c0*/  IMAD.MOV.U32 R16, RZ, RZ, R20 ;  /* 0x000000ffff107224 */ /* 0x000fe400078e0014 */
[----:B------:R-:W-:Y:S02]  /*03d0*/  IMAD.MOV.U32 R17, RZ, RZ, R21 ;  /* 0x000000ffff117224 */ /* 0x000fe400078e0015 */
[----:B------:R-:W-:Y:S01]  /*03e0*/  IMAD.MOV.U32 R18, RZ, RZ, R9 ;  /* 0x000000ffff127224 */ /* 0x000fe200078e0009 */
[----:B------:R-:W-:Y:S01]  /*03f0*/  IADD3 R20, P2, PT, R16, 0x20, RZ ;  /* 0x0000002010147810 */ /* 0x000fe20007f5e0ff */
[----:B------:R-:W-:Y:S01]  /*0400*/  IMAD.MOV.U32 R19, RZ, RZ, R14 ;  /* 0x000000ffff137224 */ /* 0x000fe200078e000e */
[----:B------:R0:W-:Y:S01]  /*0410*/  STG.E desc[UR6][R16.64+-0x10], R23 ;  /* 0xfffff01710007986 */ /* 0x0001e2000c101906 */
[----:B------:R-:W-:Y:S01]  /*0420*/  VIADD R6, R6, 0x8 ;  /* 0x0000000806067836 */ /* 0x000fe20000000000 */
[----:B------:R-:W-:Y:S01]  /*0430*/  IADD3 R9, P3, PT, R18, 0x20, RZ ;  /* 0x0000002012097810 */ /* 0x000fe20007f7e0ff */
[----:B------:R-:W-:Y:S01]  /*0440*/  IMAD.X R21, RZ, RZ, R17, P2 ;  /* 0x000000ffff157224 */ /* 0x000fe200010e0611 */
[----:B------:R0:W-:Y:S02]  /*0450*/  STG.E desc[UR6][R18.64+-0x10], R23 ;  /* 0xfffff01712007986 */ /* 0x0001e4000c101906 */
[----:B------:R-:W-:-:S02]  /*0460*/  ISETP.NE.AND P0, PT, R6, RZ, PT ;  /* 0x000000ff0600720c */ /* 0x000fc40003f05270 */
[----:B------:R0:W-:Y:S01]  /*0470*/  STG.E desc[UR6][R16.64+-0xc], R23 ;  /* 0xfffff41710007986 */ /* 0x0001e2000c101906 */
[----:B------:R-:W-:-:S03]  /*0480*/  IADD3.X R14, PT, PT, RZ, R19, RZ, P3, !PT ;  /* 0x00000013ff0e7210 */ /* 0x000fc60001ffe4ff */
[----:B------:R0:W-:Y:S04]  /*0490*/  STG.E desc[UR6][R18.64+-0xc], R23 ;  /* 0xfffff41712007986 */ /* 0x0001e8000c101906 */
        /* <DEDUP_REMOVED lines=11> */
[----:B------:R0:W-:Y:S01]  /*0550*/  STG.E desc[UR6][R18.64+0xc], R23 ;  /* 0x00000c1712007986 */ /* 0x0001e2000c101906 */
[----:B------:R-:W-:Y:S05]  /*0560*/  @P0 BRA `(.L_x_29) ;  /* 0xfffffffc00900947 */ /* 0x000fea000383ffff */
.L_x_28:
[----:B------:R-:W-:Y:S05]  /*0570*/  BSYNC.RECONVERGENT B1 ;  /* 0x0000000000017941 */ /* 0x000fea0003800200 */
.L_x_27:
[----:B------:R-:W-:Y:S05]  /*0580*/  @!P1 BRA `(.L_x_26) ;  /* 0x00000000008c9947 */ /* 0x000fea0003800000 */
[----:B------:R-:W-:Y:S01]  /*0590*/  ISETP.GE.U32.AND P0, PT, R22, 0x4, PT ;  /* 0x000000041600780c */ /* 0x000fe20003f06070 */
[----:B------:R-:W-:Y:S01]  /*05a0*/  BSSY.RECONVERGENT B1, `(.L_x_30) ;  /* 0x0000010000017945 */ /* 0x000fe20003800200 */
[----:B------:R-:W-:-:S04]  /*05b0*/  LOP3.LUT R6, R5, 0x3, RZ, 0xc0, !PT ;  /* 0x0000000305067812 */ /* 0x000fc800078ec0ff */
[----:B------:R-:W-:-:S07]  /*05c0*/  ISETP.NE.AND P1, PT, R6, RZ, PT ;  /* 0x000000ff0600720c */ /* 0x000fce0003f25270 */
[----:B------:R-:W-:Y:S06]  /*05d0*/  @!P0 BRA `(.L_x_31) ;  /* 0x0000000000308947 */ /* 0x000fec0003800000 */
[----:B------:R-:W-:Y:S02]  /*05e0*/  IMAD.MOV.U32 R9, RZ, RZ, 0x7fc00000 ;  /* 0x7fc00000ff097424 */ /* 0x000fe400078e00ff */
[----:B0-----:R-:W-:-:S04]  /*05f0*/  IMAD.WIDE.U32 R16, R7, 0x4, R12 ;  /* 0x0000000407107825 */ /* 0x001fc800078e000c */
[C---:B------:R-:W-:Y:S01]  /*0600*/  IMAD.WIDE.U32 R18, R7.reuse, 0x4, R10 ;  /* 0x0000000407127825 */ /* 0x040fe200078e000a */
[----:B------:R1:W-:Y:S03]  /*0610*/  STG.E desc[UR6][R16.64], R9 ;  /* 0x0000000910007986 */ /* 0x0003e6000c101906 */
[----:B------:R-:W-:Y:S01]  /*0620*/  VIADD R7, R7, 0x4 ;  /* 0x0000000407077836 */ /* 0x000fe20000000000 */
[----:B------:R1:W-:Y:S04]  /*0630*/  STG.E desc[UR6][R18.64], R9 ;  /* 0x0000000912007986 */ /* 0x0003e8000c101906 */
[----:B------:R1:W-:Y:S04]  /*0640*/  STG.E desc[UR6][R16.64+0x4], R9 ;  /* 0x0000040910007986 */ /* 0x0003e8000c101906 */
[----:B------:R1:W-:Y:S04]  /*0650*/  STG.E desc[UR6][R18.64+0x4], R9 ;  /* 0x0000040912007986 */ /* 0x0003e8000c101906 */
[----:B------:R1:W-:Y:S04]  /*0660*/  STG.E desc[UR6][R16.64+0x8], R9 ;  /* 0x0000080910007986 */ /* 0x0003e8000c101906 */
[----:B------:R1:W-:Y:S04]  /*0670*/  STG.E desc[UR6][R18.64+0x8], R9 ;  /* 0x0000080912007986 */ /* 0x0003e8000c101906 */
[----:B------:R1:W-:Y:S04]  /*0680*/  STG.E desc[UR6][R16.64+0xc], R9 ;  /* 0x00000c0910007986 */ /* 0x0003e8000c101906 */
[----:B------:R1:W-:Y:S02]  /*0690*/  STG.E desc[UR6][R18.64+0xc], R9 ;  /* 0x00000c0912007986 */ /* 0x0003e4000c101906 */
.L_x_31:
[----:B------:R-:W-:Y:S05]  /*06a0*/  BSYNC.RECONVERGENT B1 ;  /* 0x0000000000017941 */ /* 0x000fea0003800200 */
.L_x_30:
[----:B------:R-:W-:Y:S05]  /*06b0*/  @!P1 BRA `(.L_x_26) ;  /* 0x0000000000409947 */ /* 0x000fea0003800000 */
[----:B------:R-:W-:Y:S02]  /*06c0*/  ISETP.NE.AND P0, PT, R6, 0x1, PT ;  /* 0x000000010600780c */ /* 0x000fe40003f05270 */
[----:B------:R-:W-:-:S04]  /*06d0*/  LOP3.LUT R6, R5, 0x1, RZ, 0xc0, !PT ;  /* 0x0000000105067812 */ /* 0x000fc800078ec0ff */
[----:B------:R-:W-:-:S07]  /*06e0*/  ISETP.NE.U32.AND P1, PT, R6, 0x1, PT ;  /* 0x000000010600780c */ /* 0x000fce0003f25070 */
[----:B01----:R-:W-:-:S04]  /*06f0*/  @P0 IMAD.WIDE.U32 R18, R7, 0x4, R12 ;  /* 0x0000000407120825 */ /* 0x003fc800078e000c */
[----:B------:R-:W-:-:S04]  /*0700*/  @P0 IMAD.WIDE.U32 R20, R7, 0x4, R10 ;  /* 0x0000000407140825 */ /* 0x000fc800078e000a */
[----:B------:R-:W-:Y:S02]  /*0710*/  @P0 IMAD.MOV.U32 R9, RZ, RZ, 0x7fc00000 ;  /* 0x7fc00000ff090424 */ /* 0x000fe400078e00ff */
[----:B------:R-:W-:Y:S02]  /*0720*/  @P0 VIADD R7, R7, 0x2 ;  /* 0x0000000207070836 */ /* 0x000fe40000000000 */
[----:B------:R-:W-:Y:S01]  /*0730*/  @!P1 IMAD.MOV.U32 R23, RZ, RZ, 0x7fc00000 ;  /* 0x7fc00000ff179424 */ /* 0x000fe200078e00ff */
[----:B------:R2:W-:Y:S01]  /*0740*/  @P0 STG.E desc[UR6][R18.64], R9 ;  /* 0x0000000912000986 */ /* 0x0005e2000c101906 */
[----:B------:R-:W-:-:S03]  /*0750*/  @!P1 IMAD.WIDE.U32 R16, R7, 0x4, R12 ;  /* 0x0000000407109825 */ /* 0x000fc600078e000c */
[----:B------:R2:W-:Y:S01]  /*0760*/  @P0 STG.E desc[UR6][R20.64], R9 ;  /* 0x0000000914000986 */ /* 0x0005e2000c101906 */
[----:B------:R-:W-:-:S03]  /*0770*/  @!P1 IMAD.WIDE.U32 R6, R7, 0x4, R10 ;  /* 0x0000000407069825 */ /* 0x000fc600078e000a */
[----:B------:R2:W-:Y:S04]  /*0780*/  @P0 STG.E desc[UR6][R18.64+0x4], R9 ;  /* 0x0000040912000986 */ /* 0x0005e8000c101906 */
[----:B------:R2:W-:Y:S04]  /*0790*/  @P0 STG.E desc[UR6][R20.64+0x4], R9 ;  /* 0x0000040914000986 */ /* 0x0005e8000c101906 */
[----:B------:R2:W-:Y:S04]  /*07a0*/  @!P1 STG.E desc[UR6][R16.64], R23 ;  /* 0x0000001710009986 */ /* 0x0005e8000c101906 */
[----:B------:R2:W-:Y:S02]  /*07b0*/  @!P1 STG.E desc[UR6][R6.64], R23 ;  /* 0x0000001706009986 */ /* 0x0005e4000c101906 */
.L_x_26:
[----:B------:R-:W-:Y:S05]  /*07c0*/  BSYNC.RECONVERGENT B0 ;  /* 0x0000000000007941 */ /* 0x000fea0003800200 */
.L_x_25:
[----:B--2--5:R-:W2:Y:S01]  /*07d0*/  SHFL.IDX PT, R7, R8, R4, 0x1f ;  /* 0x00001f0408077589 */ /* 0x024ea200000e0000 */
[----:B------:R-:W-:Y:S02]  /*07e0*/  ISETP.GE.AND P0, PT, R5, UR8, PT ;  /* 0x0000000805007c0c */ /* 0x000fe4000bf06270 */
[----:B--2---:R-:W-:-:S13]  /*07f0*/  ISETP.NE.AND P2, PT, R8, R7, PT ;  /* 0x000000070800720c */ /* 0x004fda0003f45270 */
[----:B------:R-:W-:Y:S01]  /*0800*/  VOTE.ALL P2, !P2 ;  /* 0x0000000000ff7806 */ /* 0x000fe20005040000 */
[----:B------:R-:W-:-:S12]  /*0810*/  @P0 EXIT ;  /* 0x000000000000094d */ /* 0x000fd80003800000 */
[----:B-1----:R-:W-:Y:S01]  /*0820*/  VIADD R9, R5, 0x1 ;  /* 0x0000000105097836 */ /* 0x002fe20000000000 */
[----:B------:R-:W1:Y:S01]  /*0830*/  LDCU.128 UR12, c[0x0][0x380] ;  /* 0x00007000ff0c77ac */ /* 0x000e620008000c00 */
[----:B------:R-:W-:Y:S01]  /*0840*/  IMAD R8, R8, UR8, RZ ;  /* 0x0000000808087c24 */ /* 0x000fe2000f8e02ff */
[----:B------:R-:W-:Y:S01]  /*0850*/  BSSY B1, `(.L_x_32) ;  /* 0x00000a6000017945 */ /* 0x000fe20003800000 */
[----:B------:R-:W-:Y:S01]  /*0860*/  IMAD R6, R7, UR8, RZ ;  /* 0x0000000807067c24 */ /* 0x000fe2000f8e02ff */
[----:B------:R-:W-:Y:S01]  /*0870*/  ISETP.NE.AND P3, PT, R9, UR8, PT ;  /* 0x0000000809007c0c */ /* 0x000fe2000bf65270 */
[----:B------:R-:W-:Y:S01]  /*0880*/  IMAD.MOV.U32 R9, RZ, RZ, RZ ;  /* 0x000000ffff097224 */ /* 0x000fe200078e00ff */
[----:B------:R-:W-:Y:S02]  /*0890*/  PLOP3.LUT P1, PT, PT, PT, PT, 0x80, 0x8 ;  /* 0x000000000008781c */ /* 0x000fe40003f2f070 */
[----:B------:R-:W-:Y:S02]  /*08a0*/  CS2R R28, SRZ ;  /* 0x00000000001c7805 */ /* 0x000fe4000001ff00 */
[----:B------:R-:W-:-:S02]  /*08b0*/  PLOP3.LUT P0, PT, PT, PT, PT, 0x80, 0x8 ;  /* 0x000000000008781c */ /* 0x000fc40003f0f070 */
[----:B------:R-:W-:Y:S02]  /*08c0*/  IADD3 R7, PT, PT, -R5, UR8, RZ ;  /* 0x0000000805077c10 */ /* 0x000fe4000fffe1ff */
[----:B------:R-:W-:-:S03]  /*08d0*/  SHF.R.S32.HI R30, RZ, 0x1f, R8 ;  /* 0x0000001fff1e7819 */ /* 0x000fc60000011408 */
[----:B------:R-:W-:Y:S06]  /*08e0*/  @!P3 BRA `(.L_x_33) ;  /* 0x000000080070b947 */ /* 0x000fec0003800000 */
[----:B------:R-:W-:Y:S01]  /*08f0*/  LOP3.LUT R34, R7, 0xfffffffe, RZ, 0xc0, !PT ;  /* 0xfffffffe07227812 */ /* 0x000fe200078ec0ff */
[----:B------:R-:W-:Y:S01]  /*0900*/  BSSY B0, `(.L_x_34) ;  /* 0x0000097000007945 */ /* 0x000fe20003800000 */
[----:B------:R-:W-:Y:S01]  /*0910*/  ISETP.NE.AND P0, PT, R15, R4, PT ;  /* 0x000000040f00720c */ /* 0x000fe20003f05270 */
[----:B------:R-:W-:Y:S01]  /*0920*/  IMAD.IADD R31, R5, 0x1, R6 ;  /* 0x00000001051f7824 */ /* 0x000fe200078e0206 */
[----:B------:R-:W-:Y:S01]  /*0930*/  PRMT R33, RZ, 0x7610, R33 ;  /* 0x00007610ff217816 */ /* 0x000fe20000000021 */
[----:B------:R-:W-:Y:S02]  /*0940*/  IMAD.MOV.U32 R32, RZ, RZ, RZ ;  /* 0x000000ffff207224 */ /* 0x000fe400078e00ff */
[----:B------:R-:W-:Y:S02]  /*0950*/  IMAD.MOV.U32 R9, RZ, RZ, RZ ;  /* 0x000000ffff097224 */ /* 0x000fe400078e00ff */
[----:B------:R-:W-:-:S07]  /*0960*/  IMAD.MOV R34, RZ, RZ, -R34 ;  /* 0x000000ffff227224 */ /* 0x000fce00078e0a22 */
.L_x_52:
[----:B------:R-:W-:Y:S01]  /*0970*/  BSSY.RECONVERGENT B2, `(.L_x_35) ;  /* 0x000000e000027945 */ /* 0x000fe20003800200 */
[----:B01----:R-:W-:Y:S02]  /*0980*/  HFMA2 R23, -RZ, RZ, 0, 0 ;  /* 0x00000000ff177431 */ /* 0x003fe400000001ff */
[----:B-----5:R-:W-:Y:S02]  /*0990*/  IMAD.MOV.U32 R16, RZ, RZ, RZ ;  /* 0x000000ffff107224 */ /* 0x020fe400078e00ff */
[----:B------:R-:W-:Y:S01]  /*09a0*/  IMAD.MOV.U32 R20, RZ, RZ, RZ ;  /* 0x000000ffff147224 */ /* 0x000fe200078e00ff */
[----:B--234-:R-:W-:Y:S06]  /*09b0*/  @P0 BRA `(.L_x_36) ;  /* 0x0000000000240947 */ /* 0x01cfec0003800000 */
[----:B------:R-:W0:Y:S08]  /*09c0*/  LDC.64 R16, c[0x0][0x388] ;  /* 0x0000e200ff107b82 */ /* 0x000e300000000a00 */
[----:B------:R-:W2:Y:S08]  /*09d0*/  @P2 LDC.64 R14, c[0x0][0x390] ;  /* 0x0000e400ff0e2b82 */ /* 0x000eb00000000a00 */
[----:B------:R-:W3:Y:S01]  /*09e0*/  LDC.64 R18, c[0x0][0x380] ;  /* 0x0000e000ff127b82 */ /* 0x000ee20000000a00 */
[----:B0-----:R-:W-:-:S06]  /*09f0*/  IMAD.WIDE R16, R5, 0x4, R16 ;  /* 0x0000000405107825 */ /* 0x001fcc00078e0210 */
[----:B------:R0:W5:Y:S01]  /*0a00*/  LDG.E.CONSTANT R16, desc[UR6][R16.64] ;  /* 0x0000000610107981 */ /* 0x000162000c1e9900 */
[----:B--2---:R-:W-:-:S05]  /*0a10*/  @P2 IMAD.WIDE R14, R31, 0x4, R14 ;  /* 0x000000041f0e2825 */ /* 0x004fca00078e020e */
[----:B------:R0:W5:Y:S01]  /*0a20*/  @P2 LDG.E.CONSTANT R20, desc[UR6][R14.64] ;  /* 0x000000060e142981 */ /* 0x000162000c1e9900 */
[----:B---3--:R-:W-:-:S05]  /*0a30*/  IMAD.WIDE R18, R5, 0x4, R18 ;  /* 0x0000000405127825 */ /* 0x008fca00078e0212 */
[----:B------:R0:W5:Y:S02]  /*0a40*/  LDG.E.CONSTANT R23, desc[UR6][R18.64] ;  /* 0x0000000612177981 */ /* 0x000164000c1e9900 */
.L_x_36:
[----:B-1----:R-:W-:Y:S05]  /*0a50*/  BSYNC.RECONVERGENT B2 ;  /* 0x0000000000027941 */ /* 0x002fea0003800200 */
.L_x_35:
[----:B------:R-:W-:Y:S05]  /*0a60*/  BRA.DIV UR4, `(.L_x_37) ;  /* 0x0000000e04147947 */ /* 0x000fea000b800000 */
[----:B0----5:R0:W1:Y:S04]  /*0a70*/  SHFL.IDX PT, R19, R23, R4, 0x1f ;  /* 0x00001f0417137589 */ /* 0x02106800000e0000 */
[----:B------:R0:W2:Y:S02]  /*0a80*/  SHFL.IDX PT, R24, R16, R4, 0x1f ;  /* 0x00001f0410187589 */ /* 0x0000a400000e0000 */
.L_x_65:
[----:B------:R-:W0:Y:S01]  /*0a90*/  LDC.64 R14, c[0x0][0x390] ;  /* 0x0000e400ff0e7b82 */ /* 0x000e220000000a00 */
[----:B------:R-:W-:Y:S02]  /*0aa0*/  IADD3 R17, P1, PT, R5, R8, RZ ;  /* 0x0000000805117210 */ /* 0x000fe40007f3e0ff */
[----:B------:R-:W-:-:S05]  /*0ab0*/  SHF.R.S32.HI R27, RZ, 0x1f, R5 ;  /* 0x0000001fff1b7819 */ /* 0x000fca0000011405 */
[----:B------:R-:W-:Y:S01]  /*0ac0*/  IMAD.X R18, R30, 0x1, R27, P1 ;  /* 0x000000011e127824 */ /* 0x000fe200008e061b */
[----:B0-----:R-:W-:-:S04]  /*0ad0*/  LEA R16, P3, R17, R14, 0x2 ;  /* 0x0000000e11107211 */ /* 0x001fc800078610ff */
[----:B------:R-:W-:Y:S01]  /*0ae0*/  LEA.HI.X R17, R17, R15, R18, 0x2, P3 ;  /* 0x0000000f11117211 */ /* 0x000fe200018f1412 */
[----:B------:R-:W-:Y:S08]  /*0af0*/  @!P2 BRA `(.L_x_38) ;  /* 0x00000000000ca947 */ /* 0x000ff00003800000 */
[----:B------:R-:W-:Y:S05]  /*0b00*/  BRA.DIV UR4, `(.L_x_39) ;  /* 0x0000000e04247947 */ /* 0x000fea000b800000 */
[----:B------:R3:W4:Y:S01]  /*0b10*/  SHFL.IDX PT, R22, R20, R4, 0x1f ;  /* 0x00001f0414167589 */ /* 0x00072200000e0000 */
[----:B------:R-:W-:Y:S05]  /*0b20*/  BRA `(.L_x_40) ;  /* 0x0000000000047947 */ /* 0x000fea0003800000 */
.L_x_38:
[----:B------:R0:W5:Y:S02]  /*0b30*/  LDG.E.CONSTANT R22, desc[UR6][R16.64] ;  /* 0x0000000610167981 */ /* 0x000164000c1e9900 */
.L_x_40:
[C---:B------:R-:W-:Y:S01]  /*0b40*/  ISETP.GE.AND P5, PT, R5.reuse, R0, PT ;  /* 0x000000000500720c */ /* 0x040fe20003fa6270 */
[C---:B------:R-:W-:Y:S01]  /*0b50*/  IMAD.SHL.U32 R25, R5.reuse, 0x4, RZ ;  /* 0x0000000405197824 */ /* 0x040fe200078e00ff */
[----:B------:R-:W-:Y:S01]  /*0b60*/  BSSY.RECONVERGENT B2, `(.L_x_41) ;  /* 0x0000022000027945 */ /* 0x000fe20003800200 */
[----:B------:R-:W-:Y:S01]  /*0b70*/  SHF.L.U64.HI R27, R5, 0x2, R27 ;  /* 0x00000002051b7819 */ /* 0x000fe2000001021b */
[----:B------:R-:W-:Y:S02]  /*0b80*/  IMAD.MOV.U32 R23, RZ, RZ, 0x7fc00000 ;  /* 0x7fc00000ff177424 */ /* 0x000fe400078e00ff */
[----:B------:R-:W-:Y:S01]  /*0b90*/  IADD3 R18, P4, PT, R12, R25, RZ ;  /* 0x000000190c127210 */ /* 0x000fe20007f9e0ff */
[----:B------:R-:W-:-:S06]  /*0ba0*/  IMAD.MOV.U32 R37, RZ, RZ, 0x7fc00000 ;  /* 0x7fc00000ff257424 */ /* 0x000fcc00078e00ff */
[----:B------:R-:W-:Y:S06]  /*0bb0*/  @!P5 BRA `(.L_x_42) ;  /* 0x000000000070d947 */ /* 0x000fec0003800000 */
[----:B------:R-:W-:Y:S01]  /*0bc0*/  LOP3.LUT P5, RZ, R33, 0xff, RZ, 0xc0, !PT ;  /* 0x000000ff21ff7812 */ /* 0x000fe200078ac0ff */
[----:B------:R-:W-:-:S12]  /*0bd0*/  IMAD.MOV.U32 R33, RZ, RZ, 0x1 ;  /* 0x00000001ff217424 */ /* 0x000fd800078e00ff */
[CCC-:B-1--45:R-:W-:Y:S01]  /*0be0*/  @!P5 FFMA R29, R2.reuse, R22.reuse, R19.reuse ;  /* 0x00000016021dd223 */ /* 0x1f2fe20000000013 */
[----:B------:R-:W-:Y:S01]  /*0bf0*/  @!P5 FFMA R28, -R2, R22, R19 ;  /* 0x00000016021cd223 */ /* 0x000fe20000000113 */
[----:B--2---:R-:W-:Y:S02]  /*0c00*/  @!P5 IMAD.MOV.U32 R9, RZ, RZ, R24 ;  /* 0x000000ffff09d224 */ /* 0x004fe400078e0018 */
[----:B------:R-:W-:Y:S01]  /*0c10*/  @!P5 IMAD.MOV.U32 R23, RZ, RZ, RZ ;  /* 0x000000ffff17d224 */ /* 0x000fe200078e00ff */
[----:B------:R-:W-:-:S04]  /*0c20*/  @!P5 FSETP.GE.AND P6, PT, R29, R24, PT ;  /* 0x000000181d00d20b */ /* 0x000fc80003fc6000 */
[----:B------:R-:W-:Y:S02]  /*0c30*/  @!P5 SEL R32, RZ, 0x1, !P6 ;  /* 0x00000001ff20d807 */ /* 0x000fe40007000000 */
[----:B------:R-:W-:Y:S01]  /*0c40*/  @!P5 FSEL R37, R29, R28, P6 ;  /* 0x0000001c1d25d208 */ /* 0x000fe20003000000 */
[----:B------:R-:W-:Y:S06]  /*0c50*/  @!P5 BRA `(.L_x_42) ;  /* 0x000000000048d947 */ /* 0x000fec0003800000 */
[C---:B------:R-:W-:Y:S01]  /*0c60*/  FSETP.GTU.AND P6, PT, R9.reuse, R29, PT ;  /* 0x0000001d0900720b */ /* 0x040fe20003fcc000 */
[C-C-:B---3--:R-:W-:Y:S01]  /*0c70*/  FFMA R20, R2.reuse, R22, R19.reuse ;  /* 0x0000001602147223 */ /* 0x148fe20000000013 */
[----:B------:R-:W-:Y:S01]  /*0c80*/  FSETP.GE.AND P5, PT, R9, R28, PT ;  /* 0x0000001c0900720b */ /* 0x000fe20003fa6000 */
[----:B------:R-:W-:Y:S01]  /*0c90*/  FFMA R9, -R2, R22, R19 ;  /* 0x0000001602097223 */ /* 0x000fe20000000113 */
[----:B------:R-:W-:-:S09]  /*0ca0*/  IMAD.MOV.U32 R33, RZ, RZ, 0x1 ;  /* 0x00000001ff217424 */ /* 0x000fd200078e00ff */
[----:B------:R-:W-:Y:S02]  /*0cb0*/  @!P6 FMNMX R20, R29, R20, PT ;  /* 0x000000141d14e209 */ /* 0x000fe40003800000 */
[----:B------:R-:W-:Y:S02]  /*0cc0*/  ISETP.NE.AND P6, PT, R32, RZ, PT ;  /* 0x000000ff2000720c */ /* 0x000fe40003fc5270 */
[----:B------:R-:W-:Y:S01]  /*0cd0*/  @P5 FMNMX R9, R28, R9, !PT ;  /* 0x000000091c095209 */ /* 0x000fe20007800000 */
[----:B------:R-:W-:-:S03]  /*0ce0*/  IMAD.MOV.U32 R29, RZ, RZ, R20 ;  /* 0x000000ffff1d7224 */ /* 0x000fc600078e0014 */
[----:B------:R-:W-:Y:S01]  /*0cf0*/  MOV R28, R9 ;  /* 0x00000009001c7202 */ /* 0x000fe20000000f00 */
[----:B------:R-:W-:-:S06]  /*0d00*/  IMAD.MOV.U32 R9, RZ, RZ, R24 ;  /* 0x000000ffff097224 */ /* 0x000fcc00078e0018 */
[CC--:B------:R-:W-:Y:S02]  /*0d10*/  @P6 FSETP.GE.AND P5, PT, R29.reuse, R24.reuse, PT ;  /* 0x000000181d00620b */ /* 0x0c0fe40003fa6000 */
[C---:B------:R-:W-:Y:S02]  /*0d20*/  @P6 FSET.BF.LTU.AND R23, R29.reuse, R24, PT ;  /* 0x000000181d17620a */ /* 0x040fe40003809000 */
[C---:B------:R-:W-:Y:S02]  /*0d30*/  @P6 FSEL R37, R29.reuse, R28, P5 ;  /* 0x0000001c1d256208 */ /* 0x040fe40002800000 */
[CC--:B------:R-:W-:Y:S02]  /*0d40*/  @!P6 FSETP.GTU.AND P5, PT, R28.reuse, R24.reuse, PT ;  /* 0x000000181c00e20b */ /* 0x0c0fe40003fac000 */
[----:B------:R-:W-:Y:S02]  /*0d50*/  @!P6 FSET.BF.GTU.AND R23, R28, R24, PT ;  /* 0x000000181c17e20a */ /* 0x000fe4000380c000 */
[----:B------:R-:W-:-:S02]  /*0d60*/  @!P6 FSEL R37, R29, R28, P5 ;  /* 0x0000001c1d25e208 */ /* 0x000fc40002800000 */
[----:B------:R-:W-:-:S07]  /*0d70*/  SEL R32, RZ, 0x1, !P5 ;  /* 0x00000001ff207807 */ /* 0x000fce0006800000 */
.L_x_42:
[----:B------:R-:W-:Y:S05]  /*0d80*/  BSYNC.RECONVERGENT B2 ;  /* 0x0000000000027941 */ /* 0x000fea0003800200 */
.L_x_41:
[----:B---3--:R-:W-:Y:S01]  /*0d90*/  IADD3 R20, P5, PT, R10, R25, RZ ;  /* 0x000000190a147210 */ /* 0x008fe20007fbe0ff */
[--C-:B-1----:R-:W-:Y:S01]  /*0da0*/  IMAD.X R19, R13, 0x1, R27.reuse, P4 ;  /* 0x000000010d137824 */ /* 0x102fe200020e061b */
[----:B------:R-:W-:Y:S01]  /*0db0*/  BSSY.RECONVERGENT B2, `(.L_x_43) ;  /* 0x0000014000027945 */ /* 0x000fe20003800200 */
[----:B--2---:R-:W-:Y:S02]  /*0dc0*/  IMAD.MOV.U32 R24, RZ, RZ, RZ ;  /* 0x000000ffff187224 */ /* 0x004fe400078e00ff */
[----:B------:R-:W-:Y:S01]  /*0dd0*/  IMAD.X R21, R11, 0x1, R27, P5 ;  /* 0x000000010b157824 */ /* 0x000fe200028e061b */
[----:B------:R1:W-:Y:S01]  /*0de0*/  STG.E desc[UR6][R18.64], R37 ;  /* 0x0000002512007986 */ /* 0x0003e2000c101906 */
[----:B------:R-:W-:Y:S02]  /*0df0*/  IMAD.MOV.U32 R26, RZ, RZ, RZ ;  /* 0x000000ffff1a7224 */ /* 0x000fe400078e00ff */
[----:B------:R-:W-:Y:S01]  /*0e00*/  IMAD.MOV.U32 R35, RZ, RZ, RZ ;  /* 0x000000ffff237224 */ /* 0x000fe200078e00ff */
[----:B------:R1:W-:Y:S01]  /*0e10*/  STG.E desc[UR6][R20.64], R23 ;  /* 0x0000001714007986 */ /* 0x0003e2000c101906 */
[----:B------:R-:W-:Y:S05]  /*0e20*/  @P0 BRA `(.L_x_44) ;  /* 0x0000000000300947 */ /* 0x000fea0003800000 */
[C---:B-1----:R-:W-:Y:S02]  /*0e30*/  @P2 IADD3 R23, P4, PT, R6.reuse, R5, RZ ;  /* 0x0000000506172210 */ /* 0x042fe40007f9e0ff */
[----:B------:R-:W-:Y:S02]  /*0e40*/  SHF.R.S32.HI R37, RZ, 0x1f, R5 ;  /* 0x0000001fff257819 */ /* 0x000fe40000011405 */
[----:B----45:R-:W-:Y:S02]  /*0e50*/  @P2 LEA R22, P5, R23, R14, 0x2 ;  /* 0x0000000e17162211 */ /* 0x030fe400078a10ff */
[----:B------:R-:W-:Y:S02]  /*0e60*/  @P2 LEA.HI.X.SX32 R14, R6, R37, 0x1, P4 ;  /* 0x00000025060e2211 */ /* 0x000fe400020f0eff */
[----:B------:R-:W-:Y:S02]  /*0e70*/  IADD3 R24, P4, PT, R25, UR12, RZ ;  /* 0x0000000c19187c10 */ /* 0x000fe4000ff9e0ff */
[----:B------:R-:W-:-:S02]  /*0e80*/  @P2 LEA.HI.X R23, R23, R15, R14, 0x2, P5 ;  /* 0x0000000f17172211 */ /* 0x000fc400028f140e */
[----:B------:R-:W-:Y:S02]  /*0e90*/  IADD3 R26, P5, PT, R25, UR14, RZ ;  /* 0x0000000e191a7c10 */ /* 0x000fe4000ffbe0ff */
[C---:B------:R-:W-:Y:S01]  /*0ea0*/  IADD3.X R25, PT, PT, R27.reuse, UR13, RZ, P4, !PT ;  /* 0x0000000d1b197c10 */ /* 0x040fe2000a7fe4ff */
[----:B------:R2:W5:Y:S01]  /*0eb0*/  @P2 LDG.E.CONSTANT R35, desc[UR6][R22.64+0x4] ;  /* 0x0000040616232981 */ /* 0x000562000c1e9900 */
[----:B------:R-:W-:-:S03]  /*0ec0*/  IADD3.X R27, PT, PT, R27, UR15, RZ, P5, !PT ;  /* 0x0000000f1b1b7c10 */ /* 0x000fc6000affe4ff */
[----:B------:R2:W5:Y:S04]  /*0ed0*/  LDG.E.CONSTANT R24, desc[UR6][R24.64+0x4] ;  /* 0x0000040618187981 */ /* 0x000568000c1e9900 */
[----:B------:R2:W5:Y:S02]  /*0ee0*/  LDG.E.CONSTANT R26, desc[UR6][R26.64+0x4] ;  /* 0x000004061a1a7981 */ /* 0x000564000c1e9900 */
.L_x_44:
[----:B------:R-:W-:Y:S05]  /*0ef0*/  BSYNC.RECONVERGENT B2 ;  /* 0x0000000000027941 */ /* 0x000fea0003800200 */
.L_x_43:
[----:B------:R-:W-:Y:S05]  /*0f00*/  BRA.DIV UR4, `(.L_x_45) ;  /* 0x0000000a04447947 */ /* 0x000fea000b800000 */
[----:B--2--5:R2:W3:Y:S04]  /*0f10*/  SHFL.IDX PT, R25, R24, R4, 0x1f ;  /* 0x00001f0418197589 */ /* 0x0244e800000e0000 */
[----:B------:R2:W0:Y:S02]  /*0f20*/  SHFL.IDX PT, R26, R26, R4, 0x1f ;  /* 0x00001f041a1a7589 */ /* 0x00042400000e0000 */
.L_x_71:
[----:B------:R-:W-:Y:S05]  /*0f30*/  @P2 BRA `(.L_x_46) ;  /* 0x0000000000182947 */ /* 0x000fea0003800000 */
[----:B-1----:R-:W-:Y:S01]  /*0f40*/  SHF.R.S32.HI R23, RZ, 0x1f, R5 ;  /* 0x0000001fff177819 */ /* 0x002fe20000011405 */
[----:B0-----:R-:W-:-:S04]  /*0f50*/  IMAD.IADD R17, R5, 0x1, R8 ;  /* 0x0000000105117824 */ /* 0x001fc800078e0208 */
[----:B------:R-:W-:-:S05]  /*0f60*/  IMAD.X R14, R30, 0x1, R23, P1 ;  /* 0x000000011e0e7824 */ /* 0x000fca00008e0617 */
[----:B------:R-:W-:-:S05]  /*0f70*/  LEA.HI.X R17, R17, R15, R14, 0x2, P3 ;  /* 0x0000000f11117211 */ /* 0x000fca00018f140e */
[----:B------:R0:W5:Y:S01]  /*0f80*/  LDG.E.CONSTANT R16, desc[UR6][R16.64+0x4] ;  /* 0x0000040610107981 */ /* 0x000162000c1e9900 */
[----:B------:R-:W-:Y:S05]  /*0f90*/  BRA `(.L_x_47) ;  /* 0x0000000000087947 */ /* 0x000fea0003800000 */
.L_x_46:
[----:B------:R-:W-:Y:S05]  /*0fa0*/  BRA.DIV UR4, `(.L_x_48) ;  /* 0x0000000a04587947 */ /* 0x000fea000b800000 */
[----:B0-----:R0:W0:Y:S02]  /*0fb0*/  SHFL.IDX PT, R16, R35, R4, 0x1f ;  /* 0x00001f0423107589 */ /* 0x00102400000e0000 */
.L_x_47:
[----:B------:R-:W-:Y:S01]  /*0fc0*/  VIADD R15, R5, 0x1 ;  /* 0x00000001050f7836 */ /* 0x000fe20000000000 */
[----:B------:R-:W-:Y:S01]  /*0fd0*/  BSSY.RECONVERGENT B2, `(.L_x_49) ;  /* 0x0000022000027945 */ /* 0x000fe20003800200 */
[----:B0-----:R-:W-:-:S03]  /*0fe0*/  IMAD.MOV.U32 R17, RZ, RZ, 0x7fc00000 ;  /* 0x7fc00000ff117424 */ /* 0x001fc600078e00ff */
[----:B------:R-:W-:Y:S02]  /*0ff0*/  ISETP.GE.AND P1, PT, R15, R0, PT ;  /* 0x000000000f00720c */ /* 0x000fe40003f26270 */
[----:B------:R-:W-:-:S11]  /*1000*/  MOV R15, 0x7fc00000 ;  /* 0x7fc00000000f7802 */ /* 0x000fd60000000f00 */
[----:B------:R-:W-:Y:S05]  /*1010*/  @!P1 BRA `(.L_x_50) ;  /* 0x0000000000749947 */ /* 0x000fea0003800000 */
[----:B------:R-:W-:-:S13]  /*1020*/  LOP3.LUT P1, RZ, R33, 0xff, RZ, 0xc0, !PT ;  /* 0x000000ff21ff7812 */ /* 0x000fda000782c0ff */
[----:B------:R-:W-:Y:S05]  /*1030*/  @!P1 BRA `(.L_x_51) ;  /* 0x00000000004c9947 */ /* 0x000fea0003800000 */
[C---:B------:R-:W-:Y:S01]  /*1040*/  FSETP.GTU.AND P1, PT, R9.reuse, R29, PT ;  /* 0x0000001d0900720b */ /* 0x040fe20003f2c000 */
[C-C-:B---3-5:R-:W-:Y:S01]  /*1050*/  FFMA R14, R2.reuse, R16, R25.reuse ;  /* 0x00000010020e7223 */ /* 0x168fe20000000019 */
[----:B------:R-:W-:Y:S01]  /*1060*/  FSETP.GE.AND P3, PT, R9, R28, PT ;  /* 0x0000001c0900720b */ /* 0x000fe20003f66000 */
[----:B------:R-:W-:Y:S01]  /*1070*/  FFMA R25, -R2, R16, R25 ;  /* 0x0000001002197223 */ /* 0x000fe20000000119 */
[----:B------:R-:W-:Y:S01]  /*1080*/  ISETP.NE.AND P4, PT, R32, RZ, PT ;  /* 0x000000ff2000720c */ /* 0x000fe20003f85270 */
[----:B------:R-:W-:Y:S02]  /*1090*/  IMAD.MOV.U32 R33, RZ, RZ, 0x1 ;  /* 0x00000001ff217424 */ /* 0x000fe400078e00ff */
[----:B------:R-:W-:-:S06]  /*10a0*/  IMAD.MOV.U32 R9, RZ, RZ, R26 ;  /* 0x000000ffff097224 */ /* 0x000fcc00078e001a */
[----:B------:R-:W-:Y:S02]  /*10b0*/  @!P1 FMNMX R14, R29, R14, PT ;  /* 0x0000000e1d0e9209 */ /* 0x000fe40003800000 */
[----:B------:R-:W-:-:S03]  /*10c0*/  @P3 FMNMX R25, R28, R25, !PT ;  /* 0x000000191c193209 */ /* 0x000fc60007800000 */
[----:B------:R-:W-:Y:S02]  /*10d0*/  IMAD.MOV.U32 R29, RZ, RZ, R14 ;  /* 0x000000ffff1d7224 */ /* 0x000fe400078e000e */
[----:B------:R-:W-:-:S03]  /*10e0*/  IMAD.MOV.U32 R28, RZ, RZ, R25 ;  /* 0x000000ffff1c7224 */ /* 0x000fc600078e0019 */
[CC--:B------:R-:W-:Y:S02]  /*10f0*/  @P4 FSETP.GE.AND P1, PT, R29.reuse, R26.reuse, PT ;  /* 0x0000001a1d00420b */ /* 0x0c0fe40003f26000 */
[C---:B------:R-:W-:Y:S02]  /*1100*/  @P4 FSET.BF.LTU.AND R15, R29.reuse, R26, PT ;  /* 0x0000001a1d0f420a */ /* 0x040fe40003809000 */
[C---:B------:R-:W-:Y:S02]  /*1110*/  @P4 FSEL R17, R29.reuse, R28, P1 ;  /* 0x0000001c1d114208 */ /* 0x040fe40000800000 */
[CC--:B------:R-:W-:Y:S02]  /*1120*/  @!P4 FSETP.GTU.AND P1, PT, R28.reuse, R26.reuse, PT ;  /* 0x0000001a1c00c20b */ /* 0x0c0fe40003f2c000 */
[----:B------:R-:W-:Y:S02]  /*1130*/  @!P4 FSET.BF.GTU.AND R15, R28, R26, PT ;  /* 0x0000001a1c0fc20a */ /* 0x000fe4000380c000 */
[----:B------:R-:W-:-:S02]  /*1140*/  @!P4 FSEL R17, R29, R28, P1 ;  /* 0x0000001c1d11c208 */ /* 0x000fc40000800000 */
[----:B------:R-:W-:Y:S01]  /*1150*/  SEL R32, RZ, 0x1, !P1 ;  /* 0x00000001ff207807 */ /* 0x000fe20004800000 */
[----:B------:R-:W-:Y:S06]  /*1160*/  BRA `(.L_x_50) ;  /* 0x0000000000207947 */ /* 0x000fec0003800000 */
.L_x_51:
[CCC-:B---3-5:R-:W-:Y:S01]  /*1170*/  FFMA R29, R2.reuse, R16.reuse, R25.reuse ;  /* 0x00000010021d7223 */ /* 0x1e8fe20000000019 */
[----:B------:R-:W-:Y:S01]  /*1180*/  FFMA R28, -R2, R16, R25 ;  /* 0x00000010021c7223 */ /* 0x000fe20000000119 */
[----:B------:R-:W-:Y:S02]  /*1190*/  IMAD.MOV.U32 R33, RZ, RZ, 0x1 ;  /* 0x00000001ff217424 */ /* 0x000fe400078e00ff */
[----:B------:R-:W-:Y:S01]  /*11a0*/  IMAD.MOV.U32 R9, RZ, RZ, R26 ;  /* 0x000000ffff097224 */ /* 0x000fe200078e001a */
[----:B------:R-:W-:Y:S01]  /*11b0*/  FSETP.GE.AND P1, PT, R29, R26, PT ;  /* 0x0000001a1d00720b */ /* 0x000fe20003f26000 */
[----:B------:R-:W-:-:S03]  /*11c0*/  IMAD.MOV.U32 R15, RZ, RZ, RZ ;  /* 0x000000ffff0f7224 */ /* 0x000fc600078e00ff */
[----:B------:R-:W-:Y:S02]  /*11d0*/  SEL R32, RZ, 0x1, !P1 ;  /* 0x00000001ff207807 */ /* 0x000fe40004800000 */
[----:B------:R-:W-:-:S07]  /*11e0*/  FSEL R17, R29, R28, P1 ;  /* 0x0000001c1d117208 */ /* 0x000fce0000800000 */
.L_x_50:
[----:B------:R-:W-:Y:S05]  /*11f0*/  BSYNC.RECONVERGENT B2 ;  /* 0x0000000000027941 */ /* 0x000fea0003800200 */
.L_x_49:
[----:B------:R0:W-:Y:S01]  /*1200*/  STG.E desc[UR6][R18.64+0x4], R17 ;  /* 0x0000041112007986 */ /* 0x0001e2000c101906 */
[----:B------:R-:W-:Y:S01]  /*1210*/  VIADD R34, R34, 0x2 ;  /* 0x0000000222227836 */ /* 0x000fe20000000000 */
[----:B------:R-:W-:Y:S01]  /*1220*/  IADD3 R31, PT, PT, R31, 0x2, RZ ;  /* 0x000000021f1f7810 */ /* 0x000fe20007ffe0ff */
[----:B------:R-:W-:Y:S01]  /*1230*/  VIADD R5, R5, 0x2 ;  /* 0x0000000205057836 */ /* 0x000fe20000000000 */
[----:B------:R0:W-:Y:S02]  /*1240*/  STG.E desc[UR6][R20.64+0x4], R15 ;  /* 0x0000040f14007986 */ /* 0x0001e4000c101906 */
[----:B------:R-:W-:-:S13]  /*1250*/  ISETP.NE.AND P1, PT, R34, RZ, PT ;  /* 0x000000ff2200720c */ /* 0x000fda0003f25270 */
[----:B0-----:R-:W-:Y:S05]  /*1260*/  @P1 BRA `(.L_x_52) ;  /* 0xfffffff400c01947 */ /* 0x001fea000383ffff */
[----:B------:R-:W-:Y:S05]  /*1270*/  BSYNC B0 ;  /* 0x0000000000007941 */ /* 0x000fea0003800000 */
.L_x_34:
[----:B------:R-:W-:Y:S02]  /*1280*/  LOP3.LUT P1, RZ, R33, 0xff, RZ, 0xc0, !PT ;  /* 0x000000ff21ff7812 */ /* 0x000fe4000782c0ff */
[----:B------:R-:W-:Y:S02]  /*1290*/  ISETP.EQ.AND P0, PT, R32, RZ, PT ;  /* 0x000000ff2000720c */ /* 0x000fe40003f02270 */
[----:B------:R-:W-:-:S13]  /*12a0*/  PLOP3.LUT P1, PT, P1, PT, PT, 0x8, 0x80 ;  /* 0x000000000080781c */ /* 0x000fda0000f2e170 */
.L_x_33:
[----:B-1----:R-:W-:Y:S05]  /*12b0*/  BSYNC B1 ;  /* 0x0000000000017941 */ /* 0x002fea0003800000 */
.L_x_32:
[----:B------:R-:W-:-:S04]  /*12c0*/  LOP3.LUT R7, R7, 0x1, RZ, 0xc0, !PT ;  /* 0x0000000107077812 */ /* 0x000fc800078ec0ff */
[----:B------:R-:W-:-:S13]  /*12d0*/  ISETP.NE.U32.AND P3, PT, R7, 0x1, PT ;  /* 0x000000010700780c */ /* 0x000fda0003f65070 */
[----:B------:R-:W-:Y:S05]  /*12e0*/  @P3 EXIT ;  /* 0x000000000000394d */ /* 0x000fea0003800000 */
[----:B------:R-:W1:Y:S01]  /*12f0*/  S2R R7, SR_TID.X ;  /* 0x0000000000077919 */ /* 0x000e620000002100 */
[----:B------:R-:W-:Y:S01]  /*1300*/  BSSY.RECONVERGENT B0, `(.L_x_53) ;  /* 0x0000011000007945 */ /* 0x000fe20003800200 */
[----:B0-----:R-:W-:Y:S02]  /*1310*/  IMAD.MOV.U32 R23, RZ, RZ, RZ ;  /* 0x000000ffff177224 */ /* 0x001fe400078e00ff */
[----:B------:R-:W-:Y:S01]  /*1320*/  IMAD.MOV.U32 R14, RZ, RZ, RZ ;  /* 0x000000ffff0e7224 */ /* 0x000fe200078e00ff */
[----:B-1----:R-:W-:-:S04]  /*1330*/  LOP3.LUT R7, R7, 0x1f, RZ, 0xc0, !PT ;  /* 0x0000001f07077812 */ /* 0x002fc800078ec0ff */
[----:B------:R-:W-:Y:S01]  /*1340*/  ISETP.NE.AND P3, PT, R7, R4, PT ;  /* 0x000000040700720c */ /* 0x000fe20003f65270 */
[----:B------:R-:W-:-:S12]  /*1350*/  IMAD.MOV.U32 R7, RZ, RZ, RZ ;  /* 0x000000ffff077224 */ /* 0x000fd800078e00ff */
[----:B------:R-:W-:Y:S05]  /*1360*/  @P3 BRA `(.L_x_54) ;  /* 0x0000000000283947 */ /* 0x000fea0003800000 */
[----:B------:R-:W0:Y:S01]  /*1370*/  LDC.64 R14, c[0x0][0x388] ;  /* 0x0000e200ff0e7b82 */ /* 0x000e220000000a00 */
[----:B------:R-:W-:-:S07]  /*1380*/  @P2 IMAD.IADD R21, R6, 0x1, R5 ;  /* 0x0000000106152824 */ /* 0x000fce00078e0205 */
[----:B------:R-:W1:Y:S08]  /*1390*/  @P2 LDC.64 R18, c[0x0][0x390] ;  /* 0x0000e400ff122b82 */ /* 0x000e700000000a00 */
[----:B-----5:R-:W2:Y:S01]  /*13a0*/  LDC.64 R16, c[0x0][0x380] ;  /* 0x0000e000ff107b82 */ /* 0x020ea20000000a00 */
[----:B0-----:R-:W-:-:S06]  /*13b0*/  IMAD.WIDE R14, R5, 0x4, R14 ;  /* 0x00000004050e7825 */ /* 0x001fcc00078e020e */
[----:B------:R0:W5:Y:S01]  /*13c0*/  LDG.E.CONSTANT R14, desc[UR6][R14.64] ;  /* 0x000000060e0e7981 */ /* 0x000162000c1e9900 */
[----:B-1----:R-:W-:-:S05]  /*13d0*/  @P2 IMAD.WIDE R18, R21, 0x4, R18 ;  /* 0x0000000415122825 */ /* 0x002fca00078e0212 */
[----:B------:R0:W5:Y:S01]  /*13e0*/  @P2 LDG.E.CONSTANT R7, desc[UR6][R18.64] ;  /* 0x0000000612072981 */ /* 0x000162000c1e9900 */
[----:B--2---:R-:W-:-:S05]  /*13f0*/  IMAD.WIDE R16, R5, 0x4, R16 ;  /* 0x0000000405107825 */ /* 0x004fca00078e0210 */
[----:B------:R0:W5:Y:S02]  /*1400*/  LDG.E.CONSTANT R23, desc[UR6][R16.64] ;  /* 0x0000000610177981 */ /* 0x000164000c1e9900 */
.L_x_54:
[----:B------:R-:W-:Y:S05]  /*1410*/  BSYNC.RECONVERGENT B0 ;  /* 0x0000000000007941 */ /* 0x000fea0003800200 */
.L_x_53:
[----:B------:R-:W-:Y:S05]  /*1420*/  BRA.DIV UR4, `(.L_x_55) ;  /* 0x00000006045c7947 */ /* 0x000fea000b800000 */
[----:B0----5:R0:W1:Y:S04]  /*1430*/  SHFL.IDX PT, R15, R23, R4, 0x1f ;  /* 0x00001f04170f7589 */ /* 0x02106800000e0000 */
[----:B------:R0:W0:Y:S02]  /*1440*/  SHFL.IDX PT, R14, R14, R4, 0x1f ;  /* 0x00001f040e0e7589 */ /* 0x00002400000e0000 */
.L_x_77:
[----:B------:R-:W-:Y:S05]  /*1450*/  @P2 BRA `(.L_x_56) ;  /* 0x00000000001c2947 */ /* 0x000fea0003800000 */
[----:B------:R-:W2:Y:S01]  /*1460*/  LDCU.64 UR8, c[0x0][0x390] ;  /* 0x00007200ff0877ac */ /* 0x000ea20008000a00 */
[----:B------:R-:W-:-:S04]  /*1470*/  IADD3 R8, P2, PT, R5, R8, RZ ;  /* 0x0000000805087210 */ /* 0x000fc80007f5e0ff */
[----:B------:R-:W-:Y:S02]  /*1480*/  LEA.HI.X.SX32 R3, R5, R30, 0x1, P2 ;  /* 0x0000001e05037211 */ /* 0x000fe400010f0eff */
[----:B--2---:R-:W-:-:S04]  /*1490*/  LEA R6, P2, R8, UR8, 0x2 ;  /* 0x0000000808067c11 */ /* 0x004fc8000f8410ff */
[----:B------:R-:W-:-:S05]  /*14a0*/  LEA.HI.X R7, R8, UR9, R3, 0x2, P2 ;  /* 0x0000000908077c11 */ /* 0x000fca00090f1403 */
[----:B------:R2:W5:Y:S01]  /*14b0*/  LDG.E.CONSTANT R6, desc[UR6][R6.64] ;  /* 0x0000000606067981 */ /* 0x000562000c1e9900 */
[----:B------:R-:W-:Y:S05]  /*14c0*/  BRA `(.L_x_57) ;  /* 0x0000000000087947 */ /* 0x000fea0003800000 */
.L_x_56:
[----:B------:R-:W-:Y:S05]  /*14d0*/  BRA.DIV UR4, `(.L_x_58) ;  /* 0x0000000604687947 */ /* 0x000fea000b800000 */
[----:B------:R0:W0:Y:S02]  /*14e0*/  SHFL.IDX PT, R6, R7, R4, 0x1f ;  /* 0x00001f0407067589 */ /* 0x00002400000e0000 */
.L_x_57:
[----:B------:R-:W-:Y:S01]  /*14f0*/  ISETP.GE.AND P2, PT, R5, R0, PT ;  /* 0x000000000500720c */ /* 0x000fe20003f46270 */
[----:B------:R-:W-:Y:S01]  /*1500*/  BSSY.RECONVERGENT B0, `(.L_x_59) ;  /* 0x0000016000007945 */ /* 0x000fe20003800200 */
[----:B------:R-:W-:Y:S02]  /*1510*/  IMAD.MOV.U32 R3, RZ, RZ, 0x7fc00000 ;  /* 0x7fc00000ff037424 */ /* 0x000fe400078e00ff */
[----:B0-2---:R-:W-:-:S09]  /*1520*/  IMAD.MOV.U32 R7, RZ, RZ, 0x7fc00000 ;  /* 0x7fc00000ff077424 */ /* 0x005fd200078e00ff */
[----:B------:R-:W-:Y:S05]  /*1530*/  @!P2 BRA `(.L_x_60) ;  /* 0x000000000048a947 */ /* 0x000fea0003800000 */
[----:B------:R-:W-:Y:S05]  /*1540*/  @P1 BRA `(.L_x_61) ;  /* 0x0000000000341947 */ /* 0x000fea0003800000 */
[C---:B------:R-:W-:Y:S02]  /*1550*/  FSETP.GTU.AND P1, PT, R9.reuse, R29, PT ;  /* 0x0000001d0900720b */ /* 0x040fe40003f2c000 */
[----:B------:R-:W-:Y:S01]  /*1560*/  FSETP.GE.AND P2, PT, R9, R28, PT ;  /* 0x0000001c0900720b */ /* 0x000fe20003f46000 */
[CCC-:B-1---5:R-:W-:Y:S01]  /*1570*/  FFMA R9, R2.reuse, R6.reuse, R15.reuse ;  /* 0x0000000602097223 */ /* 0x1e2fe2000000000f */
[----:B------:R-:W-:-:S09]  /*1580*/  FFMA R15, -R2, R6, R15 ;  /* 0x00000006020f7223 */ /* 0x000fd2000000010f */
[----:B------:R-:W-:Y:S02]  /*1590*/  @!P1 FMNMX R9, R9, R29, PT ;  /* 0x0000001d09099209 */ /* 0x000fe40003800000 */
[----:B------:R-:W-:Y:S02]  /*15a0*/  @P2 FMNMX R15, R15, R28, !PT ;  /* 0x0000001c0f0f2209 */ /* 0x000fe40007800000 */
[-C--:B------:R-:W-:Y:S02]  /*15b0*/  @!P0 FSETP.GE.AND P1, PT, R9, R14.reuse, PT ;  /* 0x0000000e0900820b */ /* 0x080fe40003f26000 */
[-C--:B------:R-:W-:Y:S02]  /*15c0*/  @P0 FSETP.GTU.AND P2, PT, R15, R14.reuse, PT ;  /* 0x0000000e0f00020b */ /* 0x080fe40003f4c000 */
[C---:B------:R-:W-:Y:S02]  /*15d0*/  @!P0 FSET.BF.LTU.AND R3, R9.reuse, R14, PT ;  /* 0x0000000e0903820a */ /* 0x040fe40003809000 */
[----:B------:R-:W-:-:S02]  /*15e0*/  @!P0 FSEL R7, R9, R15, P1 ;  /* 0x0000000f09078208 */ /* 0x000fc40000800000 */
[----:B------:R-:W-:Y:S02]  /*15f0*/  @P0 FSET.BF.GTU.AND R3, R15, R14, PT ;  /* 0x0000000e0f03020a */ /* 0x000fe4000380c000 */
[----:B------:R-:W-:Y:S01]  /*1600*/  @P0 FSEL R7, R9, R15, P2 ;  /* 0x0000000f09070208 */ /* 0x000fe20001000000 */
[----:B------:R-:W-:Y:S06]  /*1610*/  BRA `(.L_x_60) ;  /* 0x0000000000107947 */ /* 0x000fec0003800000 */
.L_x_61:
[----:B-1---5:R-:W-:Y:S01]  /*1620*/  FFMA R7, R2, R6, R15 ;  /* 0x0000000602077223 */ /* 0x022fe2000000000f */
[----:B------:R-:W-:-:S04]  /*1630*/  IMAD.MOV.U32 R3, RZ, RZ, RZ ;  /* 0x000000ffff037224 */ /* 0x000fc800078e00ff */
[----:B------:R-:W-:-:S13]  /*1640*/  FSETP.GE.AND P0, PT, R7, R14, PT ;  /* 0x0000000e0700720b */ /* 0x000fda0003f06000 */
[----:B------:R-:W-:-:S07]  /*1650*/  @!P0 FFMA R7, -R2, R6, R15 ;  /* 0x0000000602078223 */ /* 0x000fce000000010f */
.L_x_60:
[----:B------:R-:W-:Y:S05]  /*1660*/  BSYNC.RECONVERGENT B0 ;  /* 0x0000000000007941 */ /* 0x000fea0003800200 */
.L_x_59:
[----:B------:R-:W-:-:S04]  /*1670*/  IMAD.WIDE R12, R5, 0x4, R12 ;  /* 0x00000004050c7825 */ /* 0x000fc800078e020c */
[----:B------:R-:W-:Y:S01]  /*1680*/  IMAD.WIDE R10, R5, 0x4, R10 ;  /* 0x00000004050a7825 */ /* 0x000fe200078e020a */
[----:B------:R-:W-:Y:S04]  /*1690*/  STG.E desc[UR6][R12.64], R7 ;  /* 0x000000070c007986 */ /* 0x000fe8000c101906 */
[----:B------:R-:W-:Y:S01]  /*16a0*/  STG.E desc[UR6][R10.64], R3 ;  /* 0x000000030a007986 */ /* 0x000fe2000c101906 */
[----:B------:R-:W-:Y:S05]  /*16b0*/  EXIT ;  /* 0x000000000000794d */ /* 0x000fea0003800000 */
.L_x_37:
[----:B------:R-:W-:Y:S01]  /*16c0*/  BSSY B2, `(.L_x_62) ;  /* 0x0000005000027945 */ /* 0x000fe20003800000 */
[----:B------:R-:W-:-:S07]  /*16d0*/  IMAD.MOV.U32 R22, RZ, RZ, 0x1f ;  /* 0x0000001fff167424 */ /* 0x000fce00078e00ff */
[----:B0----5:R-:W-:Y:S05]  /*16e0*/  WARPSYNC.COLLECTIVE R3, `(.L_x_63) ;  /* 0x0000000003087348 */ /* 0x021fea0003c00000 */
[----:B-----5:R1:W2:Y:S02]  /*16f0*/  SHFL.IDX P4, R22, R23, R4, R22 ;  /* 0x0000000417167389 */ /* 0x0202a40000080016 */
[----:B012---:R-:W-:Y:S05]  /*1700*/  ENDCOLLECTIVE ;  /* 0x000000000000791b */ /* 0x007fea0003800000 */
.L_x_63:
[----:B------:R-:W-:Y:S05]  /*1710*/  BSYNC B2 ;  /* 0x0000000000027941 */ /* 0x000fea0003800000 */
.L_x_62:
[----:B------:R-:W-:Y:S02]  /*1720*/  IMAD.MOV.U32 R19, RZ, RZ, R22 ;  /* 0x000000ffff137224 */ /* 0x000fe400078e0016 */
[----:B------:R-:W-:Y:S02]  /*1730*/  HFMA2 R22, -RZ, RZ, 0, 1.847743988037109375e-06 ;  /* 0x0000001fff167431 */ /* 0x000fe400000001ff */
[----:B------:R-:W-:-:S07]  /*1740*/  IMAD.MOV.U32 R23, RZ, RZ, R16 ;  /* 0x000000ffff177224 */ /* 0x000fce00078e0010 */
[----:B------:R-:W-:Y:S05]  /*1750*/  WARPSYNC.COLLECTIVE R3, `(.L_x_64) ;  /* 0x0000000003087348 */ /* 0x000fea0003c00000 */
[----:B------:R0:W1:Y:S02]  /*1760*/  SHFL.IDX P4, R22, R23, R4, R22 ;  /* 0x0000000417167389 */ /* 0x0000640000080016 */
[----:B01----:R-:W-:Y:S05]  /*1770*/  ENDCOLLECTIVE ;  /* 0x000000000000791b */ /* 0x003fea0003800000 */
.L_x_64:
[----:B------:R-:W-:Y:S01]  /*1780*/  IMAD.MOV.U32 R24, RZ, RZ, R22 ;  /* 0x000000ffff187224 */ /* 0x000fe200078e0016 */
[----:B------:R-:W-:Y:S06]  /*1790*/  BRA `(.L_x_65) ;  /* 0xfffffff000bc7947 */ /* 0x000fec000383ffff */
.L_x_39:
[----:B------:R-:W-:Y:S01]  /*17a0*/  BSSY B2, `(.L_x_66) ;  /* 0x0000006000027945 */ /* 0x000fe20003800000 */
[----:B------:R-:W-:Y:S02]  /*17b0*/  IMAD.MOV.U32 R23, RZ, RZ, R20 ;  /* 0x000000ffff177224 */ /* 0x000fe400078e0014 */
[----:B------:R-:W-:-:S07]  /*17c0*/  IMAD.MOV.U32 R22, RZ, RZ, 0x1f ;  /* 0x0000001fff167424 */ /* 0x000fce00078e00ff */
[----:B-12---:R-:W-:Y:S05]  /*17d0*/  WARPSYNC.COLLECTIVE R3, `(.L_x_67) ;  /* 0x0000000003087348 */ /* 0x006fea0003c00000 */
[----:B------:R0:W3:Y:S02]  /*17e0*/  SHFL.IDX P4, R22, R23, R4, R22 ;  /* 0x0000000417167389 */ /* 0x0000e40000080016 */
[----:B0123--:R-:W-:Y:S05]  /*17f0*/  ENDCOLLECTIVE ;  /* 0x000000000000791b */ /* 0x00ffea0003800000 */
.L_x_67:
[----:B------:R-:W-:Y:S05]  /*1800*/  BSYNC B2 ;  /* 0x0000000000027941 */ /* 0x000fea0003800000 */
.L_x_66:
[----:B------:R-:W-:Y:S05]  /*1810*/  BRA `(.L_x_40) ;  /* 0xfffffff000c87947 */ /* 0x000fea000383ffff */
.L_x_45:
[----:B------:R-:W-:Y:S01]  /*1820*/  BSSY B2, `(.L_x_68) ;  /* 0x0000006000027945 */ /* 0x000fe20003800000 */
[----:B-12--5:R-:W-:Y:S02]  /*1830*/  IMAD.MOV.U32 R23, RZ, RZ, R24 ;  /* 0x000000ffff177224 */ /* 0x026fe400078e0018 */
[----:B----4-:R-:W-:-:S07]  /*1840*/  IMAD.MOV.U32 R22, RZ, RZ, 0x1f ;  /* 0x0000001fff167424 */ /* 0x010fce00078e00ff */
[----:B0-----:R-:W-:Y:S05]  /*1850*/  WARPSYNC.COLLECTIVE R3, `(.L_x_69) ;  /* 0x0000000003087348 */ /* 0x001fea0003c00000 */
[----:B------:R1:W2:Y:S02]  /*1860*/  SHFL.IDX P4, R22, R23, R4, R22 ;  /* 0x0000000417167389 */ /* 0x0002a40000080016 */
[----:B012---:R-:W-:Y:S05]  /*1870*/  ENDCOLLECTIVE ;  /* 0x000000000000791b */ /* 0x007fea0003800000 */
.L_x_69:
[----:B------:R-:W-:Y:S05]  /*1880*/  BSYNC B2 ;  /* 0x0000000000027941 */ /* 0x000fea0003800000 */
.L_x_68:
[----:B------:R-:W-:Y:S02]  /*1890*/  IMAD.MOV.U32 R25, RZ, RZ, R22 ;  /* 0x000000ffff197224 */ /* 0x000fe400078e0016 */
[----:B------:R-:W-:Y:S02]  /*18a0*/  IMAD.MOV.U32 R22, RZ, RZ, 0x1f ;  /* 0x0000001fff167424 */ /* 0x000fe400078e00ff */
[----:B------:R-:W-:-:S07]  /*18b0*/  IMAD.MOV.U32 R23, RZ, RZ, R26 ;  /* 0x000000ffff177224 */ /* 0x000fce00078e001a */
[----:B------:R-:W-:Y:S05]  /*18c0*/  WARPSYNC.COLLECTIVE R3, `(.L_x_70) ;  /* 0x0000000003087348 */ /* 0x000fea0003c00000 */
[----:B------:R0:W1:Y:S02]  /*18d0*/  SHFL.IDX P4, R22, R23, R4, R22 ;  /* 0x0000000417167389 */ /* 0x0000640000080016 */
[----:B01----:R-:W-:Y:S05]  /*18e0*/  ENDCOLLECTIVE ;  /* 0x000000000000791b */ /* 0x003fea0003800000 */
.L_x_70:
[----:B------:R-:W-:Y:S01]  /*18f0*/  IMAD.MOV.U32 R26, RZ, RZ, R22 ;  /* 0x000000ffff1a7224 */ /* 0x000fe200078e0016 */
[----:B------:R-:W-:Y:S06]  /*1900*/  BRA `(.L_x_71) ;  /* 0xfffffff400887947 */ /* 0x000fec000383ffff */
.L_x_48:
[----:B------:R-:W-:Y:S01]  /*1910*/  BSSY B2, `(.L_x_72) ;  /* 0x0000006000027945 */ /* 0x000fe20003800000 */
[----:B-1----:R-:W-:Y:S01]  /*1920*/  IMAD.MOV.U32 R23, RZ, RZ, R35 ;  /* 0x000000ffff177224 */ /* 0x002fe200078e0023 */
[----:B----4-:R-:W-:-:S07]  /*1930*/  MOV R22, 0x1f ;  /* 0x0000001f00167802 */ /* 0x010fce0000000f00 */
[----:B0-23--:R-:W-:Y:S05]  /*1940*/  WARPSYNC.COLLECTIVE R3, `(.L_x_73) ;  /* 0x0000000003087348 */ /* 0x00dfea0003c00000 */
[----:B------:R1:W4:Y:S02]  /*1950*/  SHFL.IDX P4, R22, R23, R4, R22 ;  /* 0x0000000417167389 */ /* 0x0003240000080016 */
[----:B01234-:R-:W-:Y:S05]  /*1960*/  ENDCOLLECTIVE ;  /* 0x000000000000791b */ /* 0x01ffea0003800000 */
.L_x_73:
[----:B------:R-:W-:Y:S05]  /*1970*/  BSYNC B2 ;  /* 0x0000000000027941 */ /* 0x000fea0003800000 */
.L_x_72:
[----:B------:R-:W-:Y:S01]  /*1980*/  IMAD.MOV.U32 R16, RZ, RZ, R22 ;  /* 0x000000ffff107224 */ /* 0x000fe200078e0016 */
[----:B------:R-:W-:Y:S06]  /*1990*/  BRA `(.L_x_47) ;  /* 0xfffffff400887947 */ /* 0x000fec000383ffff */
.L_x_55:
[----:B------:R-:W-:Y:S01]  /*19a0*/  BSSY B0, `(.L_x_74) ;  /* 0x0000005000007945 */ /* 0x000fe20003800000 */
[----:B----4-:R-:W-:-:S07]  /*19b0*/  IMAD.MOV.U32 R22, RZ, RZ, 0x1f ;  /* 0x0000001fff167424 */ /* 0x010fce00078e00ff */
[----:B0-23-5:R-:W-:Y:S05]  /*19c0*/  WARPSYNC.COLLECTIVE R3, `(.L_x_75) ;  /* 0x0000000003087348 */ /* 0x02dfea0003c00000 */
[----:B-----5:R1:W4:Y:S02]  /*19d0*/  SHFL.IDX P4, R22, R23, R4, R22 ;  /* 0x0000000417167389 */ /* 0x0203240000080016 */
[----:B01234-:R-:W-:Y:S05]  /*19e0*/  ENDCOLLECTIVE ;  /* 0x000000000000791b */ /* 0x01ffea0003800000 */
.L_x_75:
[----:B------:R-:W-:Y:S05]  /*19f0*/  BSYNC B0 ;  /* 0x0000000000007941 */ /* 0x000fea0003800000 */
.L_x_74:
[----:B------:R-:W-:Y:S02]  /*1a00*/  IMAD.MOV.U32 R15, RZ, RZ, R22 ;  /* 0x000000ffff0f7224 */ /* 0x000fe400078e0016 */
[----:B------:R-:W-:Y:S02]  /*1a10*/  IMAD.MOV.U32 R22, RZ, RZ, 0x1f ;  /* 0x0000001fff167424 */ /* 0x000fe400078e00ff */
[----:B------:R-:W-:-:S07]  /*1a20*/  IMAD.MOV.U32 R23, RZ, RZ, R14 ;  /* 0x000000ffff177224 */ /* 0x000fce00078e000e */
[----:B------:R-:W-:Y:S05]  /*1a30*/  WARPSYNC.COLLECTIVE R3, `(.L_x_76) ;  /* 0x0000000003087348 */ /* 0x000fea0003c00000 */
[----:B------:R0:W1:Y:S02]  /*1a40*/  SHFL.IDX P4, R22, R23, R4, R22 ;  /* 0x0000000417167389 */ /* 0x0000640000080016 */
[----:B01----:R-:W-:Y:S05]  /*1a50*/  ENDCOLLECTIVE ;  /* 0x000000000000791b */ /* 0x003fea0003800000 */
.L_x_76:
[----:B------:R-:W-:Y:S01]  /*1a60*/  IMAD.MOV.U32 R14, RZ, RZ, R22 ;  /* 0x000000ffff0e7224 */ /* 0x000fe200078e0016 */
[----:B------:R-:W-:Y:S06]  /*1a70*/  BRA `(.L_x_77) ;  /* 0xfffffff800747947 */ /* 0x000fec000383ffff */
.L_x_58:
[----:B------:R-:W-:Y:S01]  /*1a80*/  BSSY B0, `(.L_x_78) ;  /* 0x0000006000007945 */ /* 0x000fe20003800000 */
[----:B0-----:R-:W-:Y:S02]  /*1a90*/  IMAD.MOV.U32 R23, RZ, RZ, R7 ;  /* 0x000000ffff177224 */ /* 0x001fe400078e0007 */
[----:B----4-:R-:W-:-:S07]  /*1aa0*/  IMAD.MOV.U32 R22, RZ, RZ, 0x1f ;  /* 0x0000001fff167424 */ /* 0x010fce00078e00ff */
[----:B-123--:R-:W-:Y:S05]  /*1ab0*/  WARPSYNC.COLLECTIVE R3, `(.L_x_79) ;  /* 0x0000000003087348 */ /* 0x00efea0003c00000 */
[----:B------:R0:W4:Y:S02]  /*1ac0*/  SHFL.IDX P4, R22, R23, R4, R22 ;  /* 0x0000000417167389 */ /* 0x0001240000080016 */
[----:B01234-:R-:W-:Y:S05]  /*1ad0*/  ENDCOLLECTIVE ;  /* 0x000000000000791b */ /* 0x01ffea0003800000 */
.L_x_79:
[----:B------:R-:W-:Y:S05]  /*1ae0*/  BSYNC B0 ;  /* 0x0000000000007941 */ /* 0x000fea0003800000 */
.L_x_78:
[----:B------:R-:W-:Y:S01]  /*1af0*/  IMAD.MOV.U32 R6, RZ, RZ, R22 ;  /* 0x000000ffff067224 */ /* 0x000fe200078e0016 */
[----:B------:R-:W-:Y:S06]  /*1b00*/  BRA `(.L_x_57) ;  /* 0xfffffff800787947 */ /* 0x000fec000383ffff */
.L_x_80:
        /* <DEDUP_REMOVED lines=15> */
.L_x_82:


//--------------------- .nv.shared.reserved.0     --------------------------
	.section	.nv.shared.reserved.0,"aw",@nobits
	.weak		__nv_reservedSMEM_offset_0_alias
	.size		__nv_reservedSMEM_offset_0_alias, 0, 64
	.other		__nv_reservedSMEM_offset_0_alias,@"STO_CUDA_RESERVED_SHARED STV_DEFAULT"
__nv_reservedSMEM_offset_0_alias:
	.zero		0
	.zero		64


//--------------------- .nv.constant0.supertrend_many_series_one_param_f32 --------------------------
	.section	.nv.constant0.supertrend_many_series_one_param_f32,"a",@progbits
	.sectionflags	@""
	.align	4
.nv.constant0.supertrend_many_series_one_param_f32:
	.zero		960


//--------------------- .nv.constant0.supertrend_batch_f32 --------------------------
	.section	.nv.constant0.supertrend_batch_f32,"a",@progbits
	.sectionflags	@""
	.align	4
.nv.constant0.supertrend_batch_f32:
	.zero		968


//--------------------- SYMBOLS --------------------------

	.type		.nv.reservedSmem.offset0,@object
	.size		.nv.reservedSmem.offset0,0x4
